//
// Generated by NVIDIA NVVM Compiler
//
// Compiler Build ID: CL-36424714
// Cuda compilation tools, release 13.0, V13.0.88
// Based on NVVM 20.0.0
//

.version 9.0
.target sm_100
.address_size 64

	// .globl	_Z16tensor_transposeiiiiPKiS0_PKfS2_S0_S0_S0_PKdPd
// _ZZ16tensor_transposeiiiiPKiS0_PKfS2_S0_S0_S0_PKdPdE4tile has been demoted

.visible .entry _Z16tensor_transposeiiiiPKiS0_PKfS2_S0_S0_S0_PKdPd(
	.param .u32 _Z16tensor_transposeiiiiPKiS0_PKfS2_S0_S0_S0_PKdPd_param_0,
	.param .u32 _Z16tensor_transposeiiiiPKiS0_PKfS2_S0_S0_S0_PKdPd_param_1,
	.param .u32 _Z16tensor_transposeiiiiPKiS0_PKfS2_S0_S0_S0_PKdPd_param_2,
	.param .u32 _Z16tensor_transposeiiiiPKiS0_PKfS2_S0_S0_S0_PKdPd_param_3,
	.param .u64 .ptr .align 1 _Z16tensor_transposeiiiiPKiS0_PKfS2_S0_S0_S0_PKdPd_param_4,
	.param .u64 .ptr .align 1 _Z16tensor_transposeiiiiPKiS0_PKfS2_S0_S0_S0_PKdPd_param_5,
	.param .u64 .ptr .align 1 _Z16tensor_transposeiiiiPKiS0_PKfS2_S0_S0_S0_PKdPd_param_6,
	.param .u64 .ptr .align 1 _Z16tensor_transposeiiiiPKiS0_PKfS2_S0_S0_S0_PKdPd_param_7,
	.param .u64 .ptr .align 1 _Z16tensor_transposeiiiiPKiS0_PKfS2_S0_S0_S0_PKdPd_param_8,
	.param .u64 .ptr .align 1 _Z16tensor_transposeiiiiPKiS0_PKfS2_S0_S0_S0_PKdPd_param_9,
	.param .u64 .ptr .align 1 _Z16tensor_transposeiiiiPKiS0_PKfS2_S0_S0_S0_PKdPd_param_10,
	.param .u64 .ptr .align 1 _Z16tensor_transposeiiiiPKiS0_PKfS2_S0_S0_S0_PKdPd_param_11,
	.param .u64 .ptr .align 1 _Z16tensor_transposeiiiiPKiS0_PKfS2_S0_S0_S0_PKdPd_param_12
)
{
	.reg .pred 	%p<25>;
	.reg .b32 	%r<345>;
	.reg .b32 	%f<91>;
	.reg .b64 	%rd<69>;
	.reg .b64 	%fd<4>;
	// demoted variable
	.shared .align 8 .b8 _ZZ16tensor_transposeiiiiPKiS0_PKfS2_S0_S0_S0_PKdPdE4tile[47200];
	ld.param.u32 	%r80, [_Z16tensor_transposeiiiiPKiS0_PKfS2_S0_S0_S0_PKdPd_param_0];
	ld.param.u32 	%r81, [_Z16tensor_transposeiiiiPKiS0_PKfS2_S0_S0_S0_PKdPd_param_1];
	ld.param.u32 	%r82, [_Z16tensor_transposeiiiiPKiS0_PKfS2_S0_S0_S0_PKdPd_param_2];
	ld.param.u32 	%r83, [_Z16tensor_transposeiiiiPKiS0_PKfS2_S0_S0_S0_PKdPd_param_3];
	ld.param.u64 	%rd20, [_Z16tensor_transposeiiiiPKiS0_PKfS2_S0_S0_S0_PKdPd_param_4];
	ld.param.u64 	%rd21, [_Z16tensor_transposeiiiiPKiS0_PKfS2_S0_S0_S0_PKdPd_param_5];
	ld.param.u64 	%rd22, [_Z16tensor_transposeiiiiPKiS0_PKfS2_S0_S0_S0_PKdPd_param_6];
	ld.param.u64 	%rd23, [_Z16tensor_transposeiiiiPKiS0_PKfS2_S0_S0_S0_PKdPd_param_7];
	ld.param.u64 	%rd24, [_Z16tensor_transposeiiiiPKiS0_PKfS2_S0_S0_S0_PKdPd_param_8];
	ld.param.u64 	%rd25, [_Z16tensor_transposeiiiiPKiS0_PKfS2_S0_S0_S0_PKdPd_param_9];
	ld.param.u64 	%rd26, [_Z16tensor_transposeiiiiPKiS0_PKfS2_S0_S0_S0_PKdPd_param_10];
	ld.param.u64 	%rd19, [_Z16tensor_transposeiiiiPKiS0_PKfS2_S0_S0_S0_PKdPd_param_11];
	ld.param.u64 	%rd27, [_Z16tensor_transposeiiiiPKiS0_PKfS2_S0_S0_S0_PKdPd_param_12];
	cvta.to.global.u64 	%rd1, %rd20;
	cvta.to.global.u64 	%rd2, %rd24;
	cvta.to.global.u64 	%rd3, %rd22;
	cvta.to.global.u64 	%rd4, %rd25;
	cvta.to.global.u64 	%rd5, %rd26;
	cvta.to.global.u64 	%rd6, %rd21;
	cvta.to.global.u64 	%rd7, %rd23;
	cvta.to.global.u64 	%rd8, %rd27;
	mov.u32 	%r302, %ctaid.x;
	setp.ge.s32 	%p1, %r302, %r82;
	@%p1 bra 	$L__BB0_33;
	mov.u32 	%r2, %tid.x;
	mov.u32 	%r3, %ntid.x;
	and.b32  	%r4, %r80, 7;
	and.b32  	%r5, %r81, 7;
	and.b32  	%r6, %r80, 2147483640;
	and.b32  	%r7, %r81, 2147483640;
	neg.s32 	%r8, %r6;
	cvta.to.global.u64 	%rd9, %rd19;
$L__BB0_2:
	setp.lt.s32 	%p2, %r80, 1;
	mov.b32 	%r318, 0;
	@%p2 bra 	$L__BB0_14;
	setp.lt.u32 	%p3, %r80, 8;
	mov.b32 	%r311, 0;
	mov.u32 	%r318, %r311;
	mov.u32 	%r309, %r302;
	@%p3 bra 	$L__BB0_6;
	add.s64 	%rd68, %rd3, 16;
	add.s64 	%rd67, %rd2, 16;
	add.s64 	%rd66, %rd1, 16;
	mov.b32 	%r318, 0;
	mov.u32 	%r303, %r8;
	mov.u32 	%r309, %r302;
$L__BB0_5:
	.pragma "nounroll";
	cvt.rn.f32.s32 	%f1, %r309;
	ld.global.f32 	%f2, [%rd68+-16];
	mul.f32 	%f3, %f2, %f1;
	cvt.rzi.s32.f32 	%r88, %f3;
	ld.global.u32 	%r89, [%rd67+-16];
	ld.global.u32 	%r90, [%rd66+-16];
	mul.lo.s32 	%r91, %r88, %r90;
	sub.s32 	%r92, %r309, %r91;
	mad.lo.s32 	%r93, %r92, %r89, %r318;
	cvt.rn.f32.s32 	%f4, %r88;
	ld.global.f32 	%f5, [%rd68+-12];
	mul.f32 	%f6, %f5, %f4;
	cvt.rzi.s32.f32 	%r94, %f6;
	ld.global.u32 	%r95, [%rd67+-12];
	ld.global.u32 	%r96, [%rd66+-12];
	mul.lo.s32 	%r97, %r94, %r96;
	sub.s32 	%r98, %r88, %r97;
	mad.lo.s32 	%r99, %r98, %r95, %r93;
	cvt.rn.f32.s32 	%f7, %r94;
	ld.global.f32 	%f8, [%rd68+-8];
	mul.f32 	%f9, %f8, %f7;
	cvt.rzi.s32.f32 	%r100, %f9;
	ld.global.u32 	%r101, [%rd67+-8];
	ld.global.u32 	%r102, [%rd66+-8];
	mul.lo.s32 	%r103, %r100, %r102;
	sub.s32 	%r104, %r94, %r103;
	mad.lo.s32 	%r105, %r104, %r101, %r99;
	cvt.rn.f32.s32 	%f10, %r100;
	ld.global.f32 	%f11, [%rd68+-4];
	mul.f32 	%f12, %f11, %f10;
	cvt.rzi.s32.f32 	%r106, %f12;
	ld.global.u32 	%r107, [%rd67+-4];
	ld.global.u32 	%r108, [%rd66+-4];
	mul.lo.s32 	%r109, %r106, %r108;
	sub.s32 	%r110, %r100, %r109;
	mad.lo.s32 	%r111, %r110, %r107, %r105;
	cvt.rn.f32.s32 	%f13, %r106;
	ld.global.f32 	%f14, [%rd68];
	mul.f32 	%f15, %f14, %f13;
	cvt.rzi.s32.f32 	%r112, %f15;
	ld.global.u32 	%r113, [%rd67];
	ld.global.u32 	%r114, [%rd66];
	mul.lo.s32 	%r115, %r112, %r114;
	sub.s32 	%r116, %r106, %r115;
	mad.lo.s32 	%r117, %r116, %r113, %r111;
	cvt.rn.f32.s32 	%f16, %r112;
	ld.global.f32 	%f17, [%rd68+4];
	mul.f32 	%f18, %f17, %f16;
	cvt.rzi.s32.f32 	%r118, %f18;
	ld.global.u32 	%r119, [%rd67+4];
	ld.global.u32 	%r120, [%rd66+4];
	mul.lo.s32 	%r121, %r118, %r120;
	sub.s32 	%r122, %r112, %r121;
	mad.lo.s32 	%r123, %r122, %r119, %r117;
	cvt.rn.f32.s32 	%f19, %r118;
	ld.global.f32 	%f20, [%rd68+8];
	mul.f32 	%f21, %f20, %f19;
	cvt.rzi.s32.f32 	%r124, %f21;
	ld.global.u32 	%r125, [%rd67+8];
	ld.global.u32 	%r126, [%rd66+8];
	mul.lo.s32 	%r127, %r124, %r126;
	sub.s32 	%r128, %r118, %r127;
	mad.lo.s32 	%r129, %r128, %r125, %r123;
	cvt.rn.f32.s32 	%f22, %r124;
	ld.global.f32 	%f23, [%rd68+12];
	mul.f32 	%f24, %f23, %f22;
	cvt.rzi.s32.f32 	%r309, %f24;
	ld.global.u32 	%r130, [%rd67+12];
	ld.global.u32 	%r131, [%rd66+12];
	mul.lo.s32 	%r132, %r309, %r131;
	sub.s32 	%r133, %r124, %r132;
	mad.lo.s32 	%r318, %r133, %r130, %r129;
	add.s32 	%r303, %r303, 8;
	add.s64 	%rd68, %rd68, 32;
	add.s64 	%rd67, %rd67, 32;
	add.s64 	%rd66, %rd66, 32;
	setp.ne.s32 	%p4, %r303, 0;
	mov.u32 	%r311, %r6;
	@%p4 bra 	$L__BB0_5;
$L__BB0_6:
	setp.eq.s32 	%p5, %r4, 0;
	@%p5 bra 	$L__BB0_14;
	add.s32 	%r135, %r4, -1;
	setp.lt.u32 	%p6, %r135, 3;
	@%p6 bra 	$L__BB0_9;
	cvt.rn.f32.s32 	%f25, %r309;
	mul.wide.u32 	%rd28, %r311, 4;
	add.s64 	%rd29, %rd3, %rd28;
	ld.global.f32 	%f26, [%rd29];
	mul.f32 	%f27, %f26, %f25;
	cvt.rzi.s32.f32 	%r136, %f27;
	add.s64 	%rd30, %rd2, %rd28;
	ld.global.u32 	%r137, [%rd30];
	add.s64 	%rd31, %rd1, %rd28;
	ld.global.u32 	%r138, [%rd31];
	mul.lo.s32 	%r139, %r136, %r138;
	sub.s32 	%r140, %r309, %r139;
	mad.lo.s32 	%r141, %r140, %r137, %r318;
	cvt.rn.f32.s32 	%f28, %r136;
	ld.global.f32 	%f29, [%rd29+4];
	mul.f32 	%f30, %f29, %f28;
	cvt.rzi.s32.f32 	%r142, %f30;
	ld.global.u32 	%r143, [%rd30+4];
	ld.global.u32 	%r144, [%rd31+4];
	mul.lo.s32 	%r145, %r142, %r144;
	sub.s32 	%r146, %r136, %r145;
	mad.lo.s32 	%r147, %r146, %r143, %r141;
	cvt.rn.f32.s32 	%f31, %r142;
	ld.global.f32 	%f32, [%rd29+8];
	mul.f32 	%f33, %f32, %f31;
	cvt.rzi.s32.f32 	%r148, %f33;
	ld.global.u32 	%r149, [%rd30+8];
	ld.global.u32 	%r150, [%rd31+8];
	mul.lo.s32 	%r151, %r148, %r150;
	sub.s32 	%r152, %r142, %r151;
	mad.lo.s32 	%r153, %r152, %r149, %r147;
	cvt.rn.f32.s32 	%f34, %r148;
	ld.global.f32 	%f35, [%rd29+12];
	mul.f32 	%f36, %f35, %f34;
	cvt.rzi.s32.f32 	%r309, %f36;
	ld.global.u32 	%r154, [%rd30+12];
	ld.global.u32 	%r155, [%rd31+12];
	mul.lo.s32 	%r156, %r309, %r155;
	sub.s32 	%r157, %r148, %r156;
	mad.lo.s32 	%r318, %r157, %r154, %r153;
	add.s32 	%r311, %r311, 4;
$L__BB0_9:
	and.b32  	%r159, %r80, 3;
	setp.eq.s32 	%p7, %r159, 0;
	@%p7 bra 	$L__BB0_14;
	setp.eq.s32 	%p8, %r159, 1;
	@%p8 bra 	$L__BB0_12;
	cvt.rn.f32.s32 	%f37, %r309;
	mul.wide.u32 	%rd32, %r311, 4;
	add.s64 	%rd33, %rd3, %rd32;
	ld.global.f32 	%f38, [%rd33];
	mul.f32 	%f39, %f38, %f37;
	cvt.rzi.s32.f32 	%r160, %f39;
	add.s64 	%rd34, %rd2, %rd32;
	ld.global.u32 	%r161, [%rd34];
	add.s64 	%rd35, %rd1, %rd32;
	ld.global.u32 	%r162, [%rd35];
	mul.lo.s32 	%r163, %r160, %r162;
	sub.s32 	%r164, %r309, %r163;
	mad.lo.s32 	%r165, %r164, %r161, %r318;
	cvt.rn.f32.s32 	%f40, %r160;
	ld.global.f32 	%f41, [%rd33+4];
	mul.f32 	%f42, %f41, %f40;
	cvt.rzi.s32.f32 	%r309, %f42;
	ld.global.u32 	%r166, [%rd34+4];
	ld.global.u32 	%r167, [%rd35+4];
	mul.lo.s32 	%r168, %r309, %r167;
	sub.s32 	%r169, %r160, %r168;
	mad.lo.s32 	%r318, %r169, %r166, %r165;
	add.s32 	%r311, %r311, 2;
$L__BB0_12:
	and.b32  	%r170, %r80, 1;
	setp.eq.b32 	%p9, %r170, 1;
	not.pred 	%p10, %p9;
	@%p10 bra 	$L__BB0_14;
	cvt.rn.f32.s32 	%f43, %r309;
	mul.wide.u32 	%rd36, %r311, 4;
	add.s64 	%rd37, %rd3, %rd36;
	ld.global.f32 	%f44, [%rd37];
	mul.f32 	%f45, %f44, %f43;
	cvt.rzi.s32.f32 	%r171, %f45;
	add.s64 	%rd38, %rd2, %rd36;
	ld.global.u32 	%r172, [%rd38];
	add.s64 	%rd39, %rd1, %rd36;
	ld.global.u32 	%r173, [%rd39];
	mul.lo.s32 	%r174, %r171, %r173;
	sub.s32 	%r175, %r309, %r174;
	mad.lo.s32 	%r318, %r175, %r172, %r318;
$L__BB0_14:
	setp.ge.s32 	%p11, %r2, %r83;
	@%p11 bra 	$L__BB0_17;
	mul.lo.s32 	%r36, %r302, %r83;
	mov.u32 	%r319, %r2;
$L__BB0_16:
	add.s32 	%r176, %r319, %r36;
	mul.wide.s32 	%rd40, %r176, 8;
	add.s64 	%rd41, %rd9, %rd40;
	ld.global.f64 	%fd1, [%rd41];
	shl.b32 	%r177, %r319, 3;
	mov.u32 	%r178, _ZZ16tensor_transposeiiiiPKiS0_PKfS2_S0_S0_S0_PKdPdE4tile;
	add.s32 	%r179, %r178, %r177;
	st.shared.f64 	[%r179], %fd1;
	add.s32 	%r319, %r319, %r3;
	setp.lt.s32 	%p12, %r319, %r83;
	@%p12 bra 	$L__BB0_16;
$L__BB0_17:
	setp.ge.s32 	%p13, %r2, %r83;
	bar.sync 	0;
	@%p13 bra 	$L__BB0_32;
	setp.lt.s32 	%p14, %r81, 1;
	mov.u32 	%r320, %r2;
	@%p14 bra 	$L__BB0_19;
	bra.uni 	$L__BB0_20;
$L__BB0_19:
	ld.shared.f64 	%fd2, [_ZZ16tensor_transposeiiiiPKiS0_PKfS2_S0_S0_S0_PKdPdE4tile];
	mul.wide.s32 	%rd42, %r318, 8;
	add.s64 	%rd43, %rd8, %rd42;
	st.global.f64 	[%rd43], %fd2;
	bra.uni 	$L__BB0_32;
$L__BB0_20:
	setp.lt.u32 	%p15, %r81, 8;
	mov.b32 	%r333, 0;
	mov.u32 	%r344, %r333;
	mov.u32 	%r343, %r333;
	mov.u32 	%r330, %r320;
	@%p15 bra 	$L__BB0_23;
	mov.b32 	%r321, 0;
	mov.u32 	%r344, %r321;
	mov.u32 	%r343, %r321;
	mov.u32 	%r330, %r320;
$L__BB0_22:
	.pragma "nounroll";
	cvt.rn.f32.s32 	%f46, %r330;
	mul.wide.u32 	%rd44, %r321, 4;
	add.s64 	%rd45, %rd7, %rd44;
	ld.global.f32 	%f47, [%rd45];
	mul.f32 	%f48, %f47, %f46;
	cvt.rzi.s32.f32 	%r183, %f48;
	add.s64 	%rd46, %rd6, %rd44;
	ld.global.u32 	%r184, [%rd46];
	mul.lo.s32 	%r185, %r183, %r184;
	sub.s32 	%r186, %r330, %r185;
	add.s64 	%rd47, %rd5, %rd44;
	ld.global.u32 	%r187, [%rd47];
	mad.lo.s32 	%r188, %r186, %r187, %r343;
	add.s64 	%rd48, %rd4, %rd44;
	ld.global.u32 	%r189, [%rd48];
	mad.lo.s32 	%r190, %r186, %r189, %r344;
	cvt.rn.f32.s32 	%f49, %r183;
	ld.global.f32 	%f50, [%rd45+4];
	mul.f32 	%f51, %f50, %f49;
	cvt.rzi.s32.f32 	%r191, %f51;
	ld.global.u32 	%r192, [%rd46+4];
	mul.lo.s32 	%r193, %r191, %r192;
	sub.s32 	%r194, %r183, %r193;
	ld.global.u32 	%r195, [%rd47+4];
	mad.lo.s32 	%r196, %r194, %r195, %r188;
	ld.global.u32 	%r197, [%rd48+4];
	mad.lo.s32 	%r198, %r194, %r197, %r190;
	cvt.rn.f32.s32 	%f52, %r191;
	ld.global.f32 	%f53, [%rd45+8];
	mul.f32 	%f54, %f53, %f52;
	cvt.rzi.s32.f32 	%r199, %f54;
	ld.global.u32 	%r200, [%rd46+8];
	mul.lo.s32 	%r201, %r199, %r200;
	sub.s32 	%r202, %r191, %r201;
	ld.global.u32 	%r203, [%rd47+8];
	mad.lo.s32 	%r204, %r202, %r203, %r196;
	ld.global.u32 	%r205, [%rd48+8];
	mad.lo.s32 	%r206, %r202, %r205, %r198;
	cvt.rn.f32.s32 	%f55, %r199;
	ld.global.f32 	%f56, [%rd45+12];
	mul.f32 	%f57, %f56, %f55;
	cvt.rzi.s32.f32 	%r207, %f57;
	ld.global.u32 	%r208, [%rd46+12];
	mul.lo.s32 	%r209, %r207, %r208;
	sub.s32 	%r210, %r199, %r209;
	ld.global.u32 	%r211, [%rd47+12];
	mad.lo.s32 	%r212, %r210, %r211, %r204;
	ld.global.u32 	%r213, [%rd48+12];
	mad.lo.s32 	%r214, %r210, %r213, %r206;
	cvt.rn.f32.s32 	%f58, %r207;
	ld.global.f32 	%f59, [%rd45+16];
	mul.f32 	%f60, %f59, %f58;
	cvt.rzi.s32.f32 	%r215, %f60;
	ld.global.u32 	%r216, [%rd46+16];
	mul.lo.s32 	%r217, %r215, %r216;
	sub.s32 	%r218, %r207, %r217;
	ld.global.u32 	%r219, [%rd47+16];
	mad.lo.s32 	%r220, %r218, %r219, %r212;
	ld.global.u32 	%r221, [%rd48+16];
	mad.lo.s32 	%r222, %r218, %r221, %r214;
	cvt.rn.f32.s32 	%f61, %r215;
	ld.global.f32 	%f62, [%rd45+20];
	mul.f32 	%f63, %f62, %f61;
	cvt.rzi.s32.f32 	%r223, %f63;
	ld.global.u32 	%r224, [%rd46+20];
	mul.lo.s32 	%r225, %r223, %r224;
	sub.s32 	%r226, %r215, %r225;
	ld.global.u32 	%r227, [%rd47+20];
	mad.lo.s32 	%r228, %r226, %r227, %r220;
	ld.global.u32 	%r229, [%rd48+20];
	mad.lo.s32 	%r230, %r226, %r229, %r222;
	cvt.rn.f32.s32 	%f64, %r223;
	ld.global.f32 	%f65, [%rd45+24];
	mul.f32 	%f66, %f65, %f64;
	cvt.rzi.s32.f32 	%r231, %f66;
	ld.global.u32 	%r232, [%rd46+24];
	mul.lo.s32 	%r233, %r231, %r232;
	sub.s32 	%r234, %r223, %r233;
	ld.global.u32 	%r235, [%rd47+24];
	mad.lo.s32 	%r236, %r234, %r235, %r228;
	ld.global.u32 	%r237, [%rd48+24];
	mad.lo.s32 	%r238, %r234, %r237, %r230;
	cvt.rn.f32.s32 	%f67, %r231;
	ld.global.f32 	%f68, [%rd45+28];
	mul.f32 	%f69, %f68, %f67;
	cvt.rzi.s32.f32 	%r330, %f69;
	ld.global.u32 	%r239, [%rd46+28];
	mul.lo.s32 	%r240, %r330, %r239;
	sub.s32 	%r241, %r231, %r240;
	ld.global.u32 	%r242, [%rd47+28];
	mad.lo.s32 	%r343, %r241, %r242, %r236;
	ld.global.u32 	%r243, [%rd48+28];
	mad.lo.s32 	%r344, %r241, %r243, %r238;
	add.s32 	%r321, %r321, 8;
	setp.ne.s32 	%p16, %r321, %r7;
	mov.u32 	%r333, %r7;
	@%p16 bra 	$L__BB0_22;
$L__BB0_23:
	setp.eq.s32 	%p17, %r5, 0;
	@%p17 bra 	$L__BB0_31;
	add.s32 	%r245, %r5, -1;
	setp.lt.u32 	%p18, %r245, 3;
	@%p18 bra 	$L__BB0_26;
	cvt.rn.f32.s32 	%f70, %r330;
	mul.wide.u32 	%rd49, %r333, 4;
	add.s64 	%rd50, %rd7, %rd49;
	ld.global.f32 	%f71, [%rd50];
	mul.f32 	%f72, %f71, %f70;
	cvt.rzi.s32.f32 	%r246, %f72;
	add.s64 	%rd51, %rd6, %rd49;
	ld.global.u32 	%r247, [%rd51];
	mul.lo.s32 	%r248, %r246, %r247;
	sub.s32 	%r249, %r330, %r248;
	add.s64 	%rd52, %rd5, %rd49;
	ld.global.u32 	%r250, [%rd52];
	mad.lo.s32 	%r251, %r249, %r250, %r343;
	add.s64 	%rd53, %rd4, %rd49;
	ld.global.u32 	%r252, [%rd53];
	mad.lo.s32 	%r253, %r249, %r252, %r344;
	cvt.rn.f32.s32 	%f73, %r246;
	ld.global.f32 	%f74, [%rd50+4];
	mul.f32 	%f75, %f74, %f73;
	cvt.rzi.s32.f32 	%r254, %f75;
	ld.global.u32 	%r255, [%rd51+4];
	mul.lo.s32 	%r256, %r254, %r255;
	sub.s32 	%r257, %r246, %r256;
	ld.global.u32 	%r258, [%rd52+4];
	mad.lo.s32 	%r259, %r257, %r258, %r251;
	ld.global.u32 	%r260, [%rd53+4];
	mad.lo.s32 	%r261, %r257, %r260, %r253;
	cvt.rn.f32.s32 	%f76, %r254;
	ld.global.f32 	%f77, [%rd50+8];
	mul.f32 	%f78, %f77, %f76;
	cvt.rzi.s32.f32 	%r262, %f78;
	ld.global.u32 	%r263, [%rd51+8];
	mul.lo.s32 	%r264, %r262, %r263;
	sub.s32 	%r265, %r254, %r264;
	ld.global.u32 	%r266, [%rd52+8];
	mad.lo.s32 	%r267, %r265, %r266, %r259;
	ld.global.u32 	%r268, [%rd53+8];
	mad.lo.s32 	%r269, %r265, %r268, %r261;
	cvt.rn.f32.s32 	%f79, %r262;
	ld.global.f32 	%f80, [%rd50+12];
	mul.f32 	%f81, %f80, %f79;
	cvt.rzi.s32.f32 	%r330, %f81;
	ld.global.u32 	%r270, [%rd51+12];
	mul.lo.s32 	%r271, %r330, %r270;
	sub.s32 	%r272, %r262, %r271;
	ld.global.u32 	%r273, [%rd52+12];
	mad.lo.s32 	%r343, %r272, %r273, %r267;
	ld.global.u32 	%r274, [%rd53+12];
	mad.lo.s32 	%r344, %r272, %r274, %r269;
	add.s32 	%r333, %r333, 4;
$L__BB0_26:
	and.b32  	%r276, %r81, 3;
	setp.eq.s32 	%p19, %r276, 0;
	@%p19 bra 	$L__BB0_31;
	setp.eq.s32 	%p20, %r276, 1;
	@%p20 bra 	$L__BB0_29;
	cvt.rn.f32.s32 	%f82, %r330;
	mul.wide.u32 	%rd54, %r333, 4;
	add.s64 	%rd55, %rd7, %rd54;
	ld.global.f32 	%f83, [%rd55];
	mul.f32 	%f84, %f83, %f82;
	cvt.rzi.s32.f32 	%r277, %f84;
	add.s64 	%rd56, %rd6, %rd54;
	ld.global.u32 	%r278, [%rd56];
	mul.lo.s32 	%r279, %r277, %r278;
	sub.s32 	%r280, %r330, %r279;
	add.s64 	%rd57, %rd5, %rd54;
	ld.global.u32 	%r281, [%rd57];
	mad.lo.s32 	%r282, %r280, %r281, %r343;
	add.s64 	%rd58, %rd4, %rd54;
	ld.global.u32 	%r283, [%rd58];
	mad.lo.s32 	%r284, %r280, %r283, %r344;
	cvt.rn.f32.s32 	%f85, %r277;
	ld.global.f32 	%f86, [%rd55+4];
	mul.f32 	%f87, %f86, %f85;
	cvt.rzi.s32.f32 	%r330, %f87;
	ld.global.u32 	%r285, [%rd56+4];
	mul.lo.s32 	%r286, %r330, %r285;
	sub.s32 	%r287, %r277, %r286;
	ld.global.u32 	%r288, [%rd57+4];
	mad.lo.s32 	%r343, %r287, %r288, %r282;
	ld.global.u32 	%r289, [%rd58+4];
	mad.lo.s32 	%r344, %r287, %r289, %r284;
	add.s32 	%r333, %r333, 2;
$L__BB0_29:
	and.b32  	%r290, %r81, 1;
	setp.eq.b32 	%p21, %r290, 1;
	not.pred 	%p22, %p21;
	@%p22 bra 	$L__BB0_31;
	cvt.rn.f32.s32 	%f88, %r330;
	mul.wide.u32 	%rd59, %r333, 4;
	add.s64 	%rd60, %rd7, %rd59;
	ld.global.f32 	%f89, [%rd60];
	mul.f32 	%f90, %f89, %f88;
	cvt.rzi.s32.f32 	%r291, %f90;
	add.s64 	%rd61, %rd6, %rd59;
	ld.global.u32 	%r292, [%rd61];
	mul.lo.s32 	%r293, %r291, %r292;
	sub.s32 	%r294, %r330, %r293;
	add.s64 	%rd62, %rd5, %rd59;
	ld.global.u32 	%r295, [%rd62];
	mad.lo.s32 	%r343, %r294, %r295, %r343;
	add.s64 	%rd63, %rd4, %rd59;
	ld.global.u32 	%r296, [%rd63];
	mad.lo.s32 	%r344, %r294, %r296, %r344;
$L__BB0_31:
	shl.b32 	%r297, %r344, 3;
	mov.u32 	%r298, _ZZ16tensor_transposeiiiiPKiS0_PKfS2_S0_S0_S0_PKdPdE4tile;
	add.s32 	%r299, %r298, %r297;
	ld.shared.f64 	%fd3, [%r299];
	add.s32 	%r300, %r343, %r318;
	mul.wide.s32 	%rd64, %r300, 8;
	add.s64 	%rd65, %rd8, %rd64;
	st.global.f64 	[%rd65], %fd3;
	add.s32 	%r320, %r320, %r3;
	setp.lt.s32 	%p23, %r320, %r83;
	@%p23 bra 	$L__BB0_20;
$L__BB0_32:
	bar.sync 	0;
	mov.u32 	%r301, %nctaid.x;
	add.s32 	%r302, %r302, %r301;
	setp.lt.s32 	%p24, %r302, %r82;
	@%p24 bra 	$L__BB0_2;
$L__BB0_33:
	ret;

}


// ===== COMPILED SASS (sm_100) =====

	.target	sm_100

	.elftype	@"ET_EXEC"


//--------------------- .note.nv.tkinfo           --------------------------
	.section	.note.nv.tkinfo,"",@"SHT_NOTE"
	.sectionflags	@"SHF_NOTE_NV_TKINFO"
	.tkinfo
        /*0018*/ 	.word	0x00000002
        /*0030*/ 	.string	""
        /*0030*/ 	.string	"ptxas"
        /*0030*/ 	.string	"Cuda compilation tools, release 13.0, V13.0.88"
        /*0030*/ 	.string	"Build cuda_13.0.r13.0/compiler.36424714_0"
        /*0030*/ 	.string	"-arch sm_100 -m 64 "



//--------------------- .note.nv.cuinfo           --------------------------
	.section	.note.nv.cuinfo,"",@"SHT_NOTE"
	.sectionflags	@"SHF_NOTE_NV_CUINFO"
        /*0018*/ 	.short	0x0002
        /*001a*/ 	.short	0x0064
        /*001c*/ 	.short	0x0082
	.zero		2


//--------------------- .nv.info                  --------------------------
	.section	.nv.info,"",@"SHT_CUDA_INFO"
	.align	4


	//----- nvinfo : EIATTR_REGCOUNT
	.align		4
        /*0000*/ 	.byte	0x04, 0x2f
        /*0002*/ 	.short	(.L_1 - .L_0)
	.align		4
.L_0:
        /*0004*/ 	.word	index@(_Z16tensor_transposeiiiiPKiS0_PKfS2_S0_S0_S0_PKdPd)
        /*0008*/ 	.word	0x00000020


	//----- nvinfo : EIATTR_FRAME_SIZE
	.align		4
.L_1:
        /*000c*/ 	.byte	0x04, 0x11
        /*000e*/ 	.short	(.L_3 - .L_2)
	.align		4
.L_2:
        /*0010*/ 	.word	index@(_Z16tensor_transposeiiiiPKiS0_PKfS2_S0_S0_S0_PKdPd)
        /*0014*/ 	.word	0x00000000


	//----- nvinfo : EIATTR_MIN_STACK_SIZE
	.align		4
.L_3:
        /*0018*/ 	.byte	0x04, 0x12
        /*001a*/ 	.short	(.L_5 - .L_4)
	.align		4
.L_4:
        /*001c*/ 	.word	index@(_Z16tensor_transposeiiiiPKiS0_PKfS2_S0_S0_S0_PKdPd)
        /*0020*/ 	.word	0x00000000
.L_5:


//--------------------- .nv.compat                --------------------------
	.section	.nv.compat,"",@"SHT_CUDA_COMPAT_INFO"
	.align	4
        /*0000*/ 	.byte	0x02, 0x09, 0x00, 0x00, 0x02, 0x02, 0x01, 0x00, 0x02, 0x05, 0x05, 0x00, 0x03, 0x07, 0x01, 0x01
        /*0010*/ 	.byte	0x02, 0x03, 0x00, 0x00, 0x02, 0x06, 0x01, 0x00, 0x04, 0x0b, 0x08, 0x00, 0x09, 0x00, 0x00, 0x00
        /*0020*/ 	.byte	0x00, 0x00, 0x00, 0x00


//--------------------- .nv.info._Z16tensor_transposeiiiiPKiS0_PKfS2_S0_S0_S0_PKdPd --------------------------
	.section	.nv.info._Z16tensor_transposeiiiiPKiS0_PKfS2_S0_S0_S0_PKdPd,"",@"SHT_CUDA_INFO"
	.sectionflags	@""
	.align	4


	//----- nvinfo : EIATTR_CUDA_API_VERSION
	.align		4
        /*0000*/ 	.byte	0x04, 0x37
        /*0002*/ 	.short	(.L_7 - .L_6)
.L_6:
        /*0004*/ 	.word	0x00000082


	//----- nvinfo : EIATTR_KPARAM_INFO
	.align		4
.L_7:
        /*0008*/ 	.byte	0x04, 0x17
        /*000a*/ 	.short	(.L_9 - .L_8)
.L_8:
        /*000c*/ 	.word	0x00000000
        /*0010*/ 	.short	0x000c
        /*0012*/ 	.short	0x0050
        /*0014*/ 	.byte	0x00, 0xf5, 0x21, 0x00


	//----- nvinfo : EIATTR_KPARAM_INFO
	.align		4
.L_9:
        /*0018*/ 	.byte	0x04, 0x17
        /*001a*/ 	.short	(.L_11 - .L_10)
.L_10:
        /*001c*/ 	.word	0x00000000
        /*0020*/ 	.short	0x000b
        /*0022*/ 	.short	0x0048
        /*0024*/ 	.byte	0x00, 0xf5, 0x21, 0x00


	//----- nvinfo : EIATTR_KPARAM_INFO
	.align		4
.L_11:
        /*0028*/ 	.byte	0x04, 0x17
        /*002a*/ 	.short	(.L_13 - .L_12)
.L_12:
        /*002c*/ 	.word	0x00000000
        /*0030*/ 	.short	0x000a
        /*0032*/ 	.short	0x0040
        /*0034*/ 	.byte	0x00, 0xf5, 0x21, 0x00


	//----- nvinfo : EIATTR_KPARAM_INFO
	.align		4
.L_13:
        /*0038*/ 	.byte	0x04, 0x17
        /*003a*/ 	.short	(.L_15 - .L_14)
.L_14:
        /*003c*/ 	.word	0x00000000
        /*0040*/ 	.short	0x0009
        /*0042*/ 	.short	0x0038
        /*0044*/ 	.byte	0x00, 0xf5, 0x21, 0x00


	//----- nvinfo : EIATTR_KPARAM_INFO
	.align		4
.L_15:
        /*0048*/ 	.byte	0x04, 0x17
        /*004a*/ 	.short	(.L_17 - .L_16)
.L_16:
        /*004c*/ 	.word	0x00000000
        /*0050*/ 	.short	0x0008
        /*0052*/ 	.short	0x0030
        /*0054*/ 	.byte	0x00, 0xf5, 0x21, 0x00


	//----- nvinfo : EIATTR_KPARAM_INFO
	.align		4
.L_17:
        /*0058*/ 	.byte	0x04, 0x17
        /*005a*/ 	.short	(.L_19 - .L_18)
.L_18:
        /*005c*/ 	.word	0x00000000
        /*0060*/ 	.short	0x0007
        /*0062*/ 	.short	0x0028
        /*0064*/ 	.byte	0x00, 0xf5, 0x21, 0x00


	//----- nvinfo : EIATTR_KPARAM_INFO
	.align		4
.L_19:
        /*0068*/ 	.byte	0x04, 0x17
        /*006a*/ 	.short	(.L_21 - .L_20)
.L_20:
        /*006c*/ 	.word	0x00000000
        /*0070*/ 	.short	0x0006
        /*0072*/ 	.short	0x0020
        /*0074*/ 	.byte	0x00, 0xf5, 0x21, 0x00


	//----- nvinfo : EIATTR_KPARAM_INFO
	.align		4
.L_21:
        /*0078*/ 	.byte	0x04, 0x17
        /*007a*/ 	.short	(.L_23 - .L_22)
.L_22:
        /*007c*/ 	.word	0x00000000
        /*0080*/ 	.short	0x0005
        /*0082*/ 	.short	0x0018
        /*0084*/ 	.byte	0x00, 0xf5, 0x21, 0x00


	//----- nvinfo : EIATTR_KPARAM_INFO
	.align		4
.L_23:
        /*0088*/ 	.byte	0x04, 0x17
        /*008a*/ 	.short	(.L_25 - .L_24)
.L_24:
        /*008c*/ 	.word	0x00000000
        /*0090*/ 	.short	0x0004
        /*0092*/ 	.short	0x0010
        /*0094*/ 	.byte	0x00, 0xf5, 0x21, 0x00


	//----- nvinfo : EIATTR_KPARAM_INFO
	.align		4
.L_25:
        /*0098*/ 	.byte	0x04, 0x17
        /*009a*/ 	.short	(.L_27 - .L_26)
.L_26:
        /*009c*/ 	.word	0x00000000
        /*00a0*/ 	.short	0x0003
        /*00a2*/ 	.short	0x000c
        /*00a4*/ 	.byte	0x00, 0xf0, 0x11, 0x00


	//----- nvinfo : EIATTR_KPARAM_INFO
	.align		4
.L_27:
        /*00a8*/ 	.byte	0x04, 0x17
        /*00aa*/ 	.short	(.L_29 - .L_28)
.L_28:
        /*00ac*/ 	.word	0x00000000
        /*00b0*/ 	.short	0x0002
        /*00b2*/ 	.short	0x0008
        /*00b4*/ 	.byte	0x00, 0xf0, 0x11, 0x00


	//----- nvinfo : EIATTR_KPARAM_INFO
	.align		4
.L_29:
        /*00b8*/ 	.byte	0x04, 0x17
        /*00ba*/ 	.short	(.L_31 - .L_30)
.L_30:
        /*00bc*/ 	.word	0x00000000
        /*00c0*/ 	.short	0x0001
        /*00c2*/ 	.short	0x0004
        /*00c4*/ 	.byte	0x00, 0xf0, 0x11, 0x00


	//----- nvinfo : EIATTR_KPARAM_INFO
	.align		4
.L_31:
        /*00c8*/ 	.byte	0x04, 0x17
        /*00ca*/ 	.short	(.L_33 - .L_32)
.L_32:
        /*00cc*/ 	.word	0x00000000
        /*00d0*/ 	.short	0x0000
        /*00d2*/ 	.short	0x0000
        /*00d4*/ 	.byte	0x00, 0xf0, 0x11, 0x00


	//----- nvinfo : EIATTR_SPARSE_MMA_MASK
	.align		4
.L_33:
        /*00d8*/ 	.byte	0x03, 0x50
        /*00da*/ 	.short	0x0000


	//----- nvinfo : EIATTR_MAXREG_COUNT
	.align		4
        /*00dc*/ 	.byte	0x03, 0x1b
        /*00de*/ 	.short	0x00ff


	//----- nvinfo : EIATTR_NUM_BARRIERS
	.align		4
        /*00e0*/ 	.byte	0x02, 0x4c
        /*00e2*/ 	.byte	0x01
	.zero		1


	//----- nvinfo : EIATTR_MERCURY_ISA_VERSION
	.align		4
        /*00e4*/ 	.byte	0x03, 0x5f
        /*00e6*/ 	.short	0x0101


	//----- nvinfo : EIATTR_VRC_CTA_INIT_COUNT
	.align		4
        /*00e8*/ 	.byte	0x02, 0x4a
	.zero		1
	.zero		1


	//----- nvinfo : EIATTR_EXIT_INSTR_OFFSETS
	.align		4
        /*00ec*/ 	.byte	0x04, 0x1c
        /*00ee*/ 	.short	(.L_35 - .L_34)


	//   ....[0]....
.L_34:
        /*00f0*/ 	.word	0x00000040


	//   ....[1]....
        /*00f4*/ 	.word	0x00001f10


	//----- nvinfo : EIATTR_CRS_STACK_SIZE
	.align		4
.L_35:
        /*00f8*/ 	.byte	0x04, 0x1e
        /*00fa*/ 	.short	(.L_37 - .L_36)
.L_36:
        /*00fc*/ 	.word	0x00000000


	//----- nvinfo : EIATTR_CBANK_PARAM_SIZE
	.align		4
.L_37:
        /*0100*/ 	.byte	0x03, 0x19
        /*0102*/ 	.short	0x0058


	//----- nvinfo : EIATTR_PARAM_CBANK
	.align		4
        /*0104*/ 	.byte	0x04, 0x0a
        /*0106*/ 	.short	(.L_39 - .L_38)
	.align		4
.L_38:
        /*0108*/ 	.word	index@(.nv.constant0._Z16tensor_transposeiiiiPKiS0_PKfS2_S0_S0_S0_PKdPd)
        /*010c*/ 	.short	0x0380
        /*010e*/ 	.short	0x0058


	//----- nvinfo : EIATTR_SW_WAR
	.align		4
.L_39:
        /*0110*/ 	.byte	0x04, 0x36
        /*0112*/ 	.short	(.L_41 - .L_40)
.L_40:
        /*0114*/ 	.word	0x00000008
.L_41:


//--------------------- .nv.callgraph             --------------------------
	.section	.nv.callgraph,"",@"SHT_CUDA_CALLGRAPH"
	.align	4
	.sectionentsize	8
	.align		4
        /*0000*/ 	.word	0x00000000
	.align		4
        /*0004*/ 	.word	0xffffffff
	.align		4
        /*0008*/ 	.word	0x00000000
	.align		4
        /*000c*/ 	.word	0xfffffffe
	.align		4
        /*0010*/ 	.word	0x00000000
	.align		4
        /*0014*/ 	.word	0xfffffffd
	.align		4
        /*0018*/ 	.word	0x00000000
	.align		4
        /*001c*/ 	.word	0xfffffffc


//--------------------- .text._Z16tensor_transposeiiiiPKiS0_PKfS2_S0_S0_S0_PKdPd --------------------------
	.section	.text._Z16tensor_transposeiiiiPKiS0_PKfS2_S0_S0_S0_PKdPd,"ax",@progbits
	.align	128
        .global         _Z16tensor_transposeiiiiPKiS0_PKfS2_S0_S0_S0_PKdPd
        .type           _Z16tensor_transposeiiiiPKiS0_PKfS2_S0_S0_S0_PKdPd,@function
        .size           _Z16tensor_transposeiiiiPKiS0_PKfS2_S0_S0_S0_PKdPd,(.L_x_19 - _Z16tensor_transposeiiiiPKiS0_PKfS2_S0_S0_S0_PKdPd)
        .other          _Z16tensor_transposeiiiiPKiS0_PKfS2_S0_S0_S0_PKdPd,@"STO_CUDA_ENTRY STV_DEFAULT"
_Z16tensor_transposeiiiiPKiS0_PKfS2_S0_S0_S0_PKdPd:
.text._Z16tensor_transposeiiiiPKiS0_PKfS2_S0_S0_S0_PKdPd:
[----:B------:R-:W-:Y:S08]  /*0000*/  LDC R1, c[0x0][0x37c] ;  /* 0x0000df00ff017b82 */ /* 0x000ff00000000800 */
[----:B------:R-:W0:Y:S08]  /*0010*/  S2UR UR4, SR_CTAID.X ;  /* 0x00000000000479c3 */ /* 0x000e300000002500 */
[----:B------:R-:W0:Y:S02]  /*0020*/  LDC R0, c[0x0][0x388] ;  /* 0x0000e200ff007b82 */ /* 0x000e240000000800 */
[----:B0-----:R-:W-:-:S13]  /*0030*/  ISETP.LE.AND P0, PT, R0, UR4, PT ;  /* 0x0000000400007c0c */ /* 0x001fda000bf03270 */
[----:B------:R-:W-:Y:S05]  /*0040*/  @P0 EXIT ;  /* 0x000000000000094d */ /* 0x000fea0003800000 */
[----:B------:R-:W0:Y:S01]  /*0050*/  S2R R0, SR_TID.X ;  /* 0x0000000000007919 */ /* 0x000e220000002100 */
[----:B------:R-:W1:Y:S01]  /*0060*/  LDCU.64 UR6, c[0x0][0x380] ;  /* 0x00007000ff0677ac */ /* 0x000e620008000a00 */
[----:B------:R-:W2:Y:S01]  /*0070*/  LDCU UR23, c[0x0][0x360] ;  /* 0x00006c00ff1777ac */ /* 0x000ea20008000800 */
[----:B------:R-:W3:Y:S01]  /*0080*/  LDCU.64 UR24, c[0x0][0x358] ;  /* 0x00006b00ff1877ac */ /* 0x000ee20008000a00 */
[----:B-1----:R-:W-:Y:S02]  /*0090*/  ULOP3.LUT UR5, UR6, 0x7ffffff8, URZ, 0xc0, !UPT ;  /* 0x7ffffff806057892 */ /* 0x002fe4000f8ec0ff */
[----:B------:R-:W-:Y:S02]  /*00a0*/  ULOP3.LUT UR21, UR6, 0x7, URZ, 0xc0, !UPT ;  /* 0x0000000706157892 */ /* 0x000fe4000f8ec0ff */
[----:B------:R-:W-:Y:S02]  /*00b0*/  ULOP3.LUT UR22, UR7, 0x7, URZ, 0xc0, !UPT ;  /* 0x0000000707167892 */ /* 0x000fe4000f8ec0ff */
[----:B------:R-:W-:-:S02]  /*00c0*/  ULOP3.LUT UR6, UR7, 0x7ffffff8, URZ, 0xc0, !UPT ;  /* 0x7ffffff807067892 */ /* 0x000fc4000f8ec0ff */
[----:B--23--:R-:W-:-:S12]  /*00d0*/  UIADD3 UR13, UPT, UPT, -UR5, URZ, URZ ;  /* 0x000000ff050d7290 */ /* 0x00cfd8000fffe1ff */
.L_x_17:
[----:B-1----:R-:W1:Y:S01]  /*00e0*/  LDCU UR20, c[0x0][0x380] ;  /* 0x00007000ff1477ac */ /* 0x002e620008000800 */
[----:B------:R-:W-:Y:S01]  /*00f0*/  HFMA2 R10, -RZ, RZ, 0, 0 ;  /* 0x00000000ff0a7431 */ /* 0x000fe200000001ff */
[----:B-1----:R-:W-:-:S09]  /*0100*/  UISETP.GE.AND UP0, UPT, UR20, 0x1, UPT ;  /* 0x000000011400788c */ /* 0x002fd2000bf06270 */
[----:B0-----:R-:W-:Y:S05]  /*0110*/  BRA.U !UP0, `(.L_x_0) ;  /* 0x0000000d08207547 */ /* 0x001fea000b800000 */
[----:B------:R-:W-:Y:S01]  /*0120*/  UISETP.GE.U32.AND UP0, UPT, UR20, 0x8, UPT ;  /* 0x000000081400788c */ /* 0x000fe2000bf06070 */
[----:B------:R-:W-:Y:S02]  /*0130*/  MOV R6, RZ ;  /* 0x000000ff00067202 */ /* 0x000fe40000000f00 */
[----:B------:R-:W-:Y:S02]  /*0140*/  MOV R10, RZ ;  /* 0x000000ff000a7202 */ /* 0x000fe40000000f00 */
[----:B------:R-:W-:-:S04]  /*0150*/  MOV R8, UR4 ;  /* 0x0000000400087c02 */ /* 0x000fc80008000f00 */
[----:B------:R-:W-:Y:S05]  /*0160*/  BRA.U !UP0, `(.L_x_1) ;  /* 0x0000000508907547 */ /* 0x000fea000b800000 */
[----:B------:R-:W1:Y:S01]  /*0170*/  LDCU.64 UR14, c[0x0][0x3a0] ;  /* 0x00007400ff0e77ac */ /* 0x000e620008000a00 */
[----:B------:R-:W-:Y:S02]  /*0180*/  MOV R10, RZ ;  /* 0x000000ff000a7202 */ /* 0x000fe40000000f00 */
[----:B------:R-:W-:Y:S01]  /*0190*/  MOV R8, UR4 ;  /* 0x0000000400087c02 */ /* 0x000fe20008000f00 */
[----:B------:R-:W2:Y:S01]  /*01a0*/  LDCU.64 UR16, c[0x0][0x3b0] ;  /* 0x00007600ff1077ac */ /* 0x000ea20008000a00 */
[----:B------:R-:W3:Y:S01]  /*01b0*/  LDCU.64 UR18, c[0x0][0x390] ;  /* 0x00007200ff1277ac */ /* 0x000ee20008000a00 */
[----:B-1----:R-:W-:Y:S02]  /*01c0*/  UIADD3 UR11, UP0, UPT, UR14, 0x10, URZ ;  /* 0x000000100e0b7890 */ /* 0x002fe4000ff1e0ff */
[----:B--2---:R-:W-:Y:S02]  /*01d0*/  UIADD3 UR9, UP1, UPT, UR16, 0x10, URZ ;  /* 0x0000001010097890 */ /* 0x004fe4000ff3e0ff */
[----:B------:R-:W-:-:S02]  /*01e0*/  UIADD3.X UR12, UPT, UPT, URZ, UR15, URZ, UP0, !UPT ;  /* 0x0000000fff0c7290 */ /* 0x000fc400087fe4ff */
[----:B------:R-:W-:Y:S01]  /*01f0*/  MOV R2, UR11 ;  /* 0x0000000b00027c02 */ /* 0x000fe20008000f00 */
[----:B---3--:R-:W-:Y:S02]  /*0200*/  UIADD3 UR7, UP2, UPT, UR18, 0x10, URZ ;  /* 0x0000001012077890 */ /* 0x008fe4000ff5e0ff */
[----:B------:R-:W-:Y:S01]  /*0210*/  UIADD3.X UR10, UPT, UPT, URZ, UR17, URZ, UP1, !UPT ;  /* 0x00000011ff0a7290 */ /* 0x000fe20008ffe4ff */
[----:B------:R-:W-:Y:S01]  /*0220*/  MOV R4, UR9 ;  /* 0x0000000900047c02 */ /* 0x000fe20008000f00 */
[----:B------:R-:W-:Y:S01]  /*0230*/  UIADD3.X UR8, UPT, UPT, URZ, UR19, URZ, UP2, !UPT ;  /* 0x00000013ff087290 */ /* 0x000fe200097fe4ff */
[----:B------:R-:W-:Y:S02]  /*0240*/  MOV R3, UR12 ;  /* 0x0000000c00037c02 */ /* 0x000fe40008000f00 */
[----:B------:R-:W-:Y:S01]  /*0250*/  MOV R6, UR7 ;  /* 0x0000000700067c02 */ /* 0x000fe20008000f00 */
[----:B------:R-:W-:Y:S01]  /*0260*/  UMOV UR7, UR13 ;  /* 0x0000000d00077c82 */ /* 0x000fe20008000000 */
[----:B------:R-:W-:-:S02]  /*0270*/  MOV R5, UR10 ;  /* 0x0000000a00057c02 */ /* 0x000fc40008000f00 */
[----:B------:R-:W-:-:S07]  /*0280*/  MOV R7, UR8 ;  /* 0x0000000800077c02 */ /* 0x000fce0008000f00 */
.L_x_2:
[----:B------:R-:W2:Y:S04]  /*0290*/  LDG.E R17, desc[UR24][R2.64+-0x10] ;  /* 0xfffff01802117981 */ /* 0x000ea8000c1e1900 */
[----:B------:R-:W3:Y:S04]  /*02a0*/  LDG.E R25, desc[UR24][R2.64+-0xc] ;  /* 0xfffff41802197981 */ /* 0x000ee8000c1e1900 */
[----:B------:R-:W4:Y:S04]  /*02b0*/  LDG.E R13, desc[UR24][R2.64+-0x8] ;  /* 0xfffff818020d7981 */ /* 0x000f28000c1e1900 */
[----:B------:R-:W5:Y:S04]  /*02c0*/  LDG.E R15, desc[UR24][R2.64+-0x4] ;  /* 0xfffffc18020f7981 */ /* 0x000f68000c1e1900 */
[----:B------:R-:W5:Y:S04]  /*02d0*/  LDG.E R16, desc[UR24][R2.64] ;  /* 0x0000001802107981 */ /* 0x000f68000c1e1900 */
[----:B------:R-:W5:Y:S04]  /*02e0*/  LDG.E R23, desc[UR24][R6.64+-0x10] ;  /* 0xfffff01806177981 */ /* 0x000f68000c1e1900 */
[----:B------:R-:W5:Y:S04]  /*02f0*/  LDG.E R19, desc[UR24][R4.64+-0x10] ;  /* 0xfffff01804137981 */ /* 0x000f68000c1e1900 */
[----:B------:R-:W5:Y:S04]  /*0300*/  LDG.E R22, desc[UR24][R2.64+0x4] ;  /* 0x0000041802167981 */ /* 0x000f68000c1e1900 */
[----:B------:R-:W5:Y:S04]  /*0310*/  LDG.E R20, desc[UR24][R6.64+-0xc] ;  /* 0xfffff41806147981 */ /* 0x000f68000c1e1900 */
[----:B------:R-:W5:Y:S04]  /*0320*/  LDG.E R9, desc[UR24][R4.64+-0xc] ;  /* 0xfffff41804097981 */ /* 0x000f68000c1e1900 */
[----:B------:R-:W5:Y:S04]  /*0330*/  LDG.E R11, desc[UR24][R6.64+-0x8] ;  /* 0xfffff818060b7981 */ /* 0x000f68000c1e1900 */
[----:B------:R-:W5:Y:S01]  /*0340*/  LDG.E R12, desc[UR24][R2.64+0x8] ;  /* 0x00000818020c7981 */ /* 0x000f62000c1e1900 */
[----:B------:R-:W-:-:S05]  /*0350*/  I2FP.F32.S32 R14, R8 ;  /* 0x00000008000e7245 */ /* 0x000fca0000201400 */
[----:B--2---:R-:W-:-:S04]  /*0360*/  FMUL R17, R14, R17 ;  /* 0x000000110e117220 */ /* 0x004fc80000400000 */
[----:B------:R-:W1:Y:S02]  /*0370*/  F2I.TRUNC.NTZ R21, R17 ;  /* 0x0000001100157305 */ /* 0x000e64000020f100 */
[----:B-1----:R-:W-:-:S05]  /*0380*/  I2FP.F32.S32 R14, R21 ;  /* 0x00000015000e7245 */ /* 0x002fca0000201400 */
[----:B---3--:R-:W-:-:S06]  /*0390*/  FMUL R14, R14, R25 ;  /* 0x000000190e0e7220 */ /* 0x008fcc0000400000 */
[----:B------:R-:W1:Y:S02]  /*03a0*/  F2I.TRUNC.NTZ R14, R14 ;  /* 0x0000000e000e7305 */ /* 0x000e64000020f100 */
[----:B-1----:R-:W-:-:S05]  /*03b0*/  I2FP.F32.S32 R18, R14 ;  /* 0x0000000e00127245 */ /* 0x002fca0000201400 */
[----:B----4-:R-:W-:-:S06]  /*03c0*/  FMUL R13, R18, R13 ;  /* 0x0000000d120d7220 */ /* 0x010fcc0000400000 */
[----:B------:R-:W1:Y:S02]  /*03d0*/  F2I.TRUNC.NTZ R13, R13 ;  /* 0x0000000d000d7305 */ /* 0x000e64000020f100 */
[----:B-1----:R-:W-:-:S05]  /*03e0*/  I2FP.F32.S32 R18, R13 ;  /* 0x0000000d00127245 */ /* 0x002fca0000201400 */
[----:B-----5:R-:W-:-:S06]  /*03f0*/  FMUL R15, R18, R15 ;  /* 0x0000000f120f7220 */ /* 0x020fcc0000400000 */
[----:B------:R-:W1:Y:S02]  /*0400*/  F2I.TRUNC.NTZ R15, R15 ;  /* 0x0000000f000f7305 */ /* 0x000e64000020f100 */
[----:B-1----:R-:W-:-:S05]  /*0410*/  I2FP.F32.S32 R25, R15 ;  /* 0x0000000f00197245 */ /* 0x002fca0000201400 */
[----:B------:R-:W-:Y:S01]  /*0420*/  FMUL R17, R25, R16 ;  /* 0x0000001019117220 */ /* 0x000fe20000400000 */
[----:B------:R-:W-:Y:S01]  /*0430*/  IADD3 R18, PT, PT, -R21, RZ, RZ ;  /* 0x000000ff15127210 */ /* 0x000fe20007ffe1ff */
[----:B------:R-:W2:Y:S04]  /*0440*/  LDG.E R16, desc[UR24][R4.64+-0x8] ;  /* 0xfffff81804107981 */ /* 0x000ea8000c1e1900 */
[----:B------:R-:W1:Y:S01]  /*0450*/  F2I.TRUNC.NTZ R17, R17 ;  /* 0x0000001100117305 */ /* 0x000e62000020f100 */
[----:B------:R-:W-:Y:S02]  /*0460*/  IMAD R23, R23, R18, R8 ;  /* 0x0000001217177224 */ /* 0x000fe400078e0208 */
[----:B------:R-:W3:Y:S02]  /*0470*/  LDG.E R8, desc[UR24][R6.64+-0x4] ;  /* 0xfffffc1806087981 */ /* 0x000ee4000c1e1900 */
[----:B------:R-:W-:Y:S01]  /*0480*/  IMAD R24, R19, R23, R10 ;  /* 0x0000001713187224 */ /* 0x000fe200078e020a */
[----:B------:R-:W-:Y:S01]  /*0490*/  IADD3 R25, PT, PT, -R14, RZ, RZ ;  /* 0x000000ff0e197210 */ /* 0x000fe20007ffe1ff */
[----:B------:R4:W5:Y:S04]  /*04a0*/  LDG.E R18, desc[UR24][R2.64+0xc] ;  /* 0x00000c1802127981 */ /* 0x000968000c1e1900 */
[----:B------:R-:W5:Y:S01]  /*04b0*/  LDG.E R19, desc[UR24][R4.64+-0x4] ;  /* 0xfffffc1804137981 */ /* 0x000f62000c1e1900 */
[----:B-1----:R-:W-:Y:S01]  /*04c0*/  I2FP.F32.S32 R23, R17 ;  /* 0x0000001100177245 */ /* 0x002fe20000201400 */
[----:B------:R-:W-:-:S02]  /*04d0*/  IMAD R25, R20, R25, R21 ;  /* 0x0000001914197224 */ /* 0x000fc400078e0215 */
[----:B------:R-:W5:Y:S02]  /*04e0*/  LDG.E R10, desc[UR24][R6.64] ;  /* 0x00000018060a7981 */ /* 0x000f64000c1e1900 */
[----:B------:R-:W-:Y:S02]  /*04f0*/  FMUL R27, R23, R22 ;  /* 0x00000016171b7220 */ /* 0x000fe40000400000 */
[----:B------:R-:W5:Y:S02]  /*0500*/  LDG.E R21, desc[UR24][R4.64] ;  /* 0x0000001804157981 */ /* 0x000f64000c1e1900 */
[----:B------:R-:W1:Y:S02]  /*0510*/  F2I.TRUNC.NTZ R20, R27 ;  /* 0x0000001b00147305 */ /* 0x000e64000020f100 */
[----:B------:R-:W5:Y:S01]  /*0520*/  LDG.E R22, desc[UR24][R6.64+0x4] ;  /* 0x0000041806167981 */ /* 0x000f62000c1e1900 */
[----:B------:R-:W-:Y:S01]  /*0530*/  IADD3 R26, PT, PT, -R13, RZ, RZ ;  /* 0x000000ff0d1a7210 */ /* 0x000fe20007ffe1ff */
[----:B------:R-:W-:-:S02]  /*0540*/  IMAD R25, R9, R25, R24 ;  /* 0x0000001909197224 */ /* 0x000fc400078e0218 */
[----:B------:R-:W5:Y:S04]  /*0550*/  LDG.E R23, desc[UR24][R6.64+0x8] ;  /* 0x0000081806177981 */ /* 0x000f68000c1e1900 */
[----:B------:R-:W5:Y:S01]  /*0560*/  LDG.E R24, desc[UR24][R4.64+0x4] ;  /* 0x0000041804187981 */ /* 0x000f62000c1e1900 */
[----:B------:R-:W-:-:S03]  /*0570*/  IMAD R26, R11, R26, R14 ;  /* 0x0000001a0b1a7224 */ /* 0x000fc600078e020e */
[----:B------:R-:W5:Y:S01]  /*0580*/  LDG.E R9, desc[UR24][R4.64+0x8] ;  /* 0x0000081804097981 */ /* 0x000f62000c1e1900 */
[----:B-1----:R-:W-:-:S03]  /*0590*/  I2FP.F32.S32 R29, R20 ;  /* 0x00000014001d7245 */ /* 0x002fc60000201400 */
[----:B------:R-:W5:Y:S02]  /*05a0*/  LDG.E R11, desc[UR24][R6.64+0xc] ;  /* 0x00000c18060b7981 */ /* 0x000f64000c1e1900 */
[----:B------:R-:W-:Y:S02]  /*05b0*/  FMUL R14, R29, R12 ;  /* 0x0000000c1d0e7220 */ /* 0x000fe40000400000 */
[----:B------:R1:W5:Y:S04]  /*05c0*/  LDG.E R12, desc[UR24][R4.64+0xc] ;  /* 0x00000c18040c7981 */ /* 0x000368000c1e1900 */
[----:B------:R-:W0:Y:S01]  /*05d0*/  F2I.TRUNC.NTZ R14, R14 ;  /* 0x0000000e000e7305 */ /* 0x000e22000020f100 */
[----:B------:R-:W-:-:S04]  /*05e0*/  UIADD3 UR7, UPT, UPT, UR7, 0x8, URZ ;  /* 0x0000000807077890 */ /* 0x000fc8000fffe0ff */
[----:B------:R-:W-:Y:S01]  /*05f0*/  UISETP.NE.AND UP0, UPT, UR7, URZ, UPT ;  /* 0x000000ff0700728c */ /* 0x000fe2000bf05270 */
[----:B----4-:R-:W-:Y:S02]  /*0600*/  IADD3 R2, P0, PT, R2, 0x20, RZ ;  /* 0x0000002002027810 */ /* 0x010fe40007f1e0ff */
[----:B-1----:R-:W-:Y:S02]  /*0610*/  IADD3 R4, P1, PT, R4, 0x20, RZ ;  /* 0x0000002004047810 */ /* 0x002fe40007f3e0ff */
[----:B------:R-:W-:Y:S02]  /*0620*/  IADD3 R6, P2, PT, R6, 0x20, RZ ;  /* 0x0000002006067810 */ /* 0x000fe40007f5e0ff */
[----:B------:R-:W-:Y:S02]  /*0630*/  IADD3.X R3, PT, PT, RZ, R3, RZ, P0, !PT ;  /* 0x00000003ff037210 */ /* 0x000fe400007fe4ff */
[----:B------:R-:W-:Y:S02]  /*0640*/  IADD3.X R5, PT, PT, RZ, R5, RZ, P1, !PT ;  /* 0x00000005ff057210 */ /* 0x000fe40000ffe4ff */
[----:B------:R-:W-:Y:S01]  /*0650*/  IADD3.X R7, PT, PT, RZ, R7, RZ, P2, !PT ;  /* 0x00000007ff077210 */ /* 0x000fe200017fe4ff */
[----:B--2---:R-:W-:Y:S01]  /*0660*/  IMAD R16, R16, R26, R25 ;  /* 0x0000001a10107224 */ /* 0x004fe200078e0219 */
[----:B------:R-:W-:-:S05]  /*0670*/  IADD3 R25, PT, PT, -R15, RZ, RZ ;  /* 0x000000ff0f197210 */ /* 0x000fca0007ffe1ff */
[----:B---3--:R-:W-:Y:S01]  /*0680*/  IMAD R8, R8, R25, R13 ;  /* 0x0000001908087224 */ /* 0x008fe200078e020d */
[----:B0-----:R-:W-:Y:S02]  /*0690*/  I2FP.F32.S32 R13, R14 ;  /* 0x0000000e000d7245 */ /* 0x001fe40000201400 */
[----:B------:R-:W-:-:S03]  /*06a0*/  IADD3 R25, PT, PT, -R17, RZ, RZ ;  /* 0x000000ff11197210 */ /* 0x000fc60007ffe1ff */
[----:B-----5:R-:W-:Y:S01]  /*06b0*/  FMUL R13, R13, R18 ;  /* 0x000000120d0d7220 */ /* 0x020fe20000400000 */
[----:B------:R-:W-:-:S03]  /*06c0*/  IMAD R16, R19, R8, R16 ;  /* 0x0000000813107224 */ /* 0x000fc600078e0210 */
[----:B------:R-:W0:Y:S01]  /*06d0*/  F2I.TRUNC.NTZ R8, R13 ;  /* 0x0000000d00087305 */ /* 0x000e22000020f100 */
[----:B------:R-:W-:Y:S01]  /*06e0*/  IMAD R10, R10, R25, R15 ;  /* 0x000000190a0a7224 */ /* 0x000fe200078e020f */
[----:B------:R-:W-:-:S03]  /*06f0*/  IADD3 R15, PT, PT, -R20, RZ, RZ ;  /* 0x000000ff140f7210 */ /* 0x000fc60007ffe1ff */
[----:B------:R-:W-:Y:S01]  /*0700*/  IMAD R21, R21, R10, R16 ;  /* 0x0000000a15157224 */ /* 0x000fe200078e0210 */
[----:B------:R-:W-:Y:S01]  /*0710*/  IADD3 R10, PT, PT, -R14, RZ, RZ ;  /* 0x000000ff0e0a7210 */ /* 0x000fe20007ffe1ff */
[----:B------:R-:W-:-:S04]  /*0720*/  IMAD R22, R22, R15, R17 ;  /* 0x0000000f16167224 */ /* 0x000fc800078e0211 */
[----:B------:R-:W-:Y:S01]  /*0730*/  IMAD R23, R23, R10, R20 ;  /* 0x0000000a17177224 */ /* 0x000fe200078e0214 */
[----:B0-----:R-:W-:Y:S01]  /*0740*/  IADD3 R10, PT, PT, -R8, RZ, RZ ;  /* 0x000000ff080a7210 */ /* 0x001fe20007ffe1ff */
[----:B------:R-:W-:-:S04]  /*0750*/  IMAD R22, R24, R22, R21 ;  /* 0x0000001618167224 */ /* 0x000fc800078e0215 */
[----:B------:R-:W-:Y:S02]  /*0760*/  IMAD R9, R9, R23, R22 ;  /* 0x0000001709097224 */ /* 0x000fe400078e0216 */
[----:B------:R-:W-:-:S04]  /*0770*/  IMAD R11, R11, R10, R14 ;  /* 0x0000000a0b0b7224 */ /* 0x000fc800078e020e */
[----:B------:R-:W-:Y:S01]  /*0780*/  IMAD R10, R12, R11, R9 ;  /* 0x0000000b0c0a7224 */ /* 0x000fe200078e0209 */
[----:B------:R-:W-:Y:S06]  /*0790*/  BRA.U UP0, `(.L_x_2) ;  /* 0xfffffff900bc7547 */ /* 0x000fec000b83ffff */
[----:B------:R-:W-:-:S07]  /*07a0*/  MOV R6, UR5 ;  /* 0x0000000500067c02 */ /* 0x000fce0008000f00 */
.L_x_1:
[----:B------:R-:W-:-:S09]  /*07b0*/  UISETP.NE.AND UP0, UPT, UR21, URZ, UPT ;  /* 0x000000ff1500728c */ /* 0x000fd2000bf05270 */
[----:B------:R-:W-:Y:S05]  /*07c0*/  BRA.U !UP0, `(.L_x_0) ;  /* 0x0000000508747547 */ /* 0x000fea000b800000 */
[----:B------:R-:W-:Y:S02]  /*07d0*/  UIADD3 UR7, UPT, UPT, UR21, -0x1, URZ ;  /* 0xffffffff15077890 */ /* 0x000fe4000fffe0ff */
[----:B------:R-:W-:Y:S02]  /*07e0*/  ULOP3.LUT UP1, UR8, UR20, 0x3, URZ, 0xc0, !UPT ;  /* 0x0000000314087892 */ /* 0x000fe4000f82c0ff */
[----:B------:R-:W-:-:S09]  /*07f0*/  UISETP.GE.U32.AND UP0, UPT, UR7, 0x3, UPT ;  /* 0x000000030700788c */ /* 0x000fd2000bf06070 */
[----:B------:R-:W-:Y:S05]  /*0800*/  BRA.U !UP0, `(.L_x_3) ;  /* 0x0000000108ac7547 */ /* 0x000fea000b800000 */
[----:B------:R-:W1:Y:S08]  /*0810*/  LDC.64 R20, c[0x0][0x3a0] ;  /* 0x0000e800ff147b82 */ /* 0x000e700000000a00 */
[----:B------:R-:W2:Y:S08]  /*0820*/  LDC.64 R4, c[0x0][0x390] ;  /* 0x0000e400ff047b82 */ /* 0x000eb00000000a00 */
[----:B------:R-:W3:Y:S01]  /*0830*/  LDC.64 R2, c[0x0][0x3b0] ;  /* 0x0000ec00ff027b82 */ /* 0x000ee20000000a00 */
[----:B-1----:R-:W-:-:S05]  /*0840*/  IMAD.WIDE.U32 R20, R6, 0x4, R20 ;  /* 0x0000000406147825 */ /* 0x002fca00078e0014 */
[----:B------:R-:W4:Y:S04]  /*0850*/  LDG.E R23, desc[UR24][R20.64] ;  /* 0x0000001814177981 */ /* 0x000f28000c1e1900 */
[----:B------:R-:W5:Y:S04]  /*0860*/  LDG.E R9, desc[UR24][R20.64+0x4] ;  /* 0x0000041814097981 */ /* 0x000f68000c1e1900 */
[----:B------:R-:W5:Y:S01]  /*0870*/  LDG.E R7, desc[UR24][R20.64+0x8] ;  /* 0x0000081814077981 */ /* 0x000f62000c1e1900 */
[----:B--2---:R-:W-:-:S03]  /*0880*/  IMAD.WIDE.U32 R4, R6, 0x4, R4 ;  /* 0x0000000406047825 */ /* 0x004fc600078e0004 */
[----:B------:R1:W2:Y:S04]  /*0890*/  LDG.E R14, desc[UR24][R20.64+0xc] ;  /* 0x00000c18140e7981 */ /* 0x0002a8000c1e1900 */
[----:B------:R-:W2:Y:S01]  /*08a0*/  LDG.E R17, desc[UR24][R4.64] ;  /* 0x0000001804117981 */ /* 0x000ea2000c1e1900 */
[----:B---3--:R-:W-:-:S03]  /*08b0*/  IMAD.WIDE.U32 R2, R6, 0x4, R2 ;  /* 0x0000000406027825 */ /* 0x008fc600078e0002 */
[----:B------:R-:W3:Y:S04]  /*08c0*/  LDG.E R16, desc[UR24][R4.64+0x4] ;  /* 0x0000041804107981 */ /* 0x000ee8000c1e1900 */
[----:B------:R-:W3:Y:S04]  /*08d0*/  LDG.E R19, desc[UR24][R2.64] ;  /* 0x0000001802137981 */ /* 0x000ee8000c1e1900 */
[----:B------:R-:W3:Y:S04]  /*08e0*/  LDG.E R12, desc[UR24][R4.64+0x8] ;  /* 0x00000818040c7981 */ /* 0x000ee8000c1e1900 */
[----:B------:R-:W3:Y:S04]  /*08f0*/  LDG.E R13, desc[UR24][R2.64+0x4] ;  /* 0x00000418020d7981 */ /* 0x000ee8000c1e1900 */
[----:B------:R-:W3:Y:S04]  /*0900*/  LDG.E R11, desc[UR24][R2.64+0x8] ;  /* 0x00000818020b7981 */ /* 0x000ee8000c1e1900 */
[----:B------:R-:W3:Y:S04]  /*0910*/  LDG.E R15, desc[UR24][R4.64+0xc] ;  /* 0x00000c18040f7981 */ /* 0x000ee8000c1e1900 */
[----:B------:R0:W3:Y:S01]  /*0920*/  LDG.E R18, desc[UR24][R2.64+0xc] ;  /* 0x00000c1802127981 */ /* 0x0000e2000c1e1900 */
[----:B------:R-:W-:-:S02]  /*0930*/  I2FP.F32.S32 R22, R8 ;  /* 0x0000000800167245 */ /* 0x000fc40000201400 */
[----:B------:R-:W-:-:S03]  /*0940*/  IADD3 R6, PT, PT, R6, 0x4, RZ ;  /* 0x0000000406067810 */ /* 0x000fc60007ffe0ff */
[----:B----4-:R-:W-:-:S04]  /*0950*/  FMUL R22, R22, R23 ;  /* 0x0000001716167220 */ /* 0x010fc80000400000 */
[----:B-1----:R-:W1:Y:S02]  /*0960*/  F2I.TRUNC.NTZ R21, R22 ;  /* 0x0000001600157305 */ /* 0x002e64000020f100 */
[----:B-1----:R-:W-:-:S05]  /*0970*/  I2FP.F32.S32 R20, R21 ;  /* 0x0000001500147245 */ /* 0x002fca0000201400 */
[----:B-----5:R-:W-:-:S06]  /*0980*/  FMUL R9, R20, R9 ;  /* 0x0000000914097220 */ /* 0x020fcc0000400000 */
[----:B------:R-:W1:Y:S02]  /*0990*/  F2I.TRUNC.NTZ R9, R9 ;  /* 0x0000000900097305 */ /* 0x000e64000020f100 */
[----:B-1----:R-:W-:-:S05]  /*09a0*/  I2FP.F32.S32 R20, R9 ;  /* 0x0000000900147245 */ /* 0x002fca0000201400 */
[----:B------:R-:W-:-:S04]  /*09b0*/  FMUL R7, R20, R7 ;  /* 0x0000000714077220 */ /* 0x000fc80000400000 */
[----:B------:R-:W1:Y:S01]  /*09c0*/  F2I.TRUNC.NTZ R20, R7 ;  /* 0x0000000700147305 */ /* 0x000e62000020f100 */
[----:B0-----:R-:W-:-:S05]  /*09d0*/  IADD3 R2, PT, PT, -R21, RZ, RZ ;  /* 0x000000ff15027210 */ /* 0x001fca0007ffe1ff */
[----:B--2---:R-:W-:Y:S01]  /*09e0*/  IMAD R17, R17, R2, R8 ;  /* 0x0000000211117224 */ /* 0x004fe200078e0208 */
[----:B-1----:R-:W-:-:S05]  /*09f0*/  I2FP.F32.S32 R5, R20 ;  /* 0x0000001400057245 */ /* 0x002fca0000201400 */
[----:B------:R-:W-:Y:S01]  /*0a00*/  FMUL R5, R5, R14 ;  /* 0x0000000e05057220 */ /* 0x000fe20000400000 */
[----:B------:R-:W-:-:S03]  /*0a10*/  IADD3 R2, PT, PT, -R9, RZ, RZ ;  /* 0x000000ff09027210 */ /* 0x000fc60007ffe1ff */
[----:B------:R-:W0:Y:S02]  /*0a20*/  F2I.TRUNC.NTZ R8, R5 ;  /* 0x0000000500087305 */ /* 0x000e24000020f100 */
[----:B---3--:R-:W-:Y:S01]  /*0a30*/  IMAD R16, R16, R2, R21 ;  /* 0x0000000210107224 */ /* 0x008fe200078e0215 */
[----:B------:R-:W-:Y:S01]  /*0a40*/  IADD3 R2, PT, PT, -R20, RZ, RZ ;  /* 0x000000ff14027210 */ /* 0x000fe20007ffe1ff */
[----:B------:R-:W-:-:S04]  /*0a50*/  IMAD R10, R19, R17, R10 ;  /* 0x00000011130a7224 */ /* 0x000fc800078e020a */
[----:B------:R-:W-:Y:S02]  /*0a60*/  IMAD R12, R12, R2, R9 ;  /* 0x000000020c0c7224 */ /* 0x000fe400078e0209 */
[----:B------:R-:W-:Y:S01]  /*0a70*/  IMAD R10, R13, R16, R10 ;  /* 0x000000100d0a7224 */ /* 0x000fe200078e020a */
[----:B0-----:R-:W-:-:S03]  /*0a80*/  IADD3 R2, PT, PT, -R8, RZ, RZ ;  /* 0x000000ff08027210 */ /* 0x001fc60007ffe1ff */
[----:B------:R-:W-:Y:S02]  /*0a90*/  IMAD R11, R11, R12, R10 ;  /* 0x0000000c0b0b7224 */ /* 0x000fe400078e020a */
[----:B------:R-:W-:-:S04]  /*0aa0*/  IMAD R15, R15, R2, R20 ;  /* 0x000000020f0f7224 */ /* 0x000fc800078e0214 */
[----:B------:R-:W-:-:S07]  /*0ab0*/  IMAD R10, R18, R15, R11 ;  /* 0x0000000f120a7224 */ /* 0x000fce00078e020b */
.L_x_3:
[----:B------:R-:W-:Y:S05]  /*0ac0*/  BRA.U !UP1, `(.L_x_0) ;  /* 0x0000000109b47547 */ /* 0x000fea000b800000 */
[----:B------:R-:W-:Y:S02]  /*0ad0*/  UISETP.NE.AND UP0, UPT, UR8, 0x1, UPT ;  /* 0x000000010800788c */ /* 0x000fe4000bf05270 */
[----:B------:R-:W-:-:S04]  /*0ae0*/  ULOP3.LUT UR7, UR20, 0x1, URZ, 0xc0, !UPT ;  /* 0x0000000114077892 */ /* 0x000fc8000f8ec0ff */
[----:B------:R-:W-:-:S03]  /*0af0*/  UISETP.NE.U32.AND UP1, UPT, UR7, 0x1, UPT ;  /* 0x000000010700788c */ /* 0x000fc6000bf25070 */
[----:B------:R-:W-:Y:S08]  /*0b00*/  BRA.U !UP0, `(.L_x_4) ;  /* 0x0000000108647547 */ /* 0x000ff0000b800000 */
[----:B------:R-:W1:Y:S08]  /*0b10*/  LDC.64 R2, c[0x0][0x3a0] ;  /* 0x0000e800ff027b82 */ /* 0x000e700000000a00 */
[----:B------:R-:W2:Y:S08]  /*0b20*/  LDC.64 R12, c[0x0][0x390] ;  /* 0x0000e400ff0c7b82 */ /* 0x000eb00000000a00 */
[----:B------:R-:W3:Y:S01]  /*0b30*/  LDC.64 R4, c[0x0][0x3b0] ;  /* 0x0000ec00ff047b82 */ /* 0x000ee20000000a00 */
[----:B-1----:R-:W-:-:S05]  /*0b40*/  IMAD.WIDE.U32 R2, R6, 0x4, R2 ;  /* 0x0000000406027825 */ /* 0x002fca00078e0002 */
[----:B------:R-:W4:Y:S01]  /*0b50*/  LDG.E R14, desc[UR24][R2.64] ;  /* 0x00000018020e7981 */ /* 0x000f22000c1e1900 */
[----:B--2---:R-:W-:-:S03]  /*0b60*/  IMAD.WIDE.U32 R12, R6, 0x4, R12 ;  /* 0x00000004060c7825 */ /* 0x004fc600078e000c */
[----:B------:R-:W2:Y:S04]  /*0b70*/  LDG.E R16, desc[UR24][R2.64+0x4] ;  /* 0x0000041802107981 */ /* 0x000ea8000c1e1900 */
[----:B------:R-:W5:Y:S01]  /*0b80*/  LDG.E R11, desc[UR24][R12.64] ;  /* 0x000000180c0b7981 */ /* 0x000f62000c1e1900 */
[----:B---3--:R-:W-:-:S03]  /*0b90*/  IMAD.WIDE.U32 R4, R6, 0x4, R4 ;  /* 0x0000000406047825 */ /* 0x008fc600078e0004 */
[----:B------:R-:W3:Y:S04]  /*0ba0*/  LDG.E R20, desc[UR24][R12.64+0x4] ;  /* 0x000004180c147981 */ /* 0x000ee8000c1e1900 */
[----:B------:R-:W3:Y:S04]  /*0bb0*/  LDG.E R9, desc[UR24][R4.64] ;  /* 0x0000001804097981 */ /* 0x000ee8000c1e1900 */
[----:B------:R-:W3:Y:S01]  /*0bc0*/  LDG.E R18, desc[UR24][R4.64+0x4] ;  /* 0x0000041804127981 */ /* 0x000ee2000c1e1900 */
[----:B------:R-:W-:Y:S02]  /*0bd0*/  I2FP.F32.S32 R7, R8 ;  /* 0x0000000800077245 */ /* 0x000fe40000201400 */
[----:B------:R-:W-:-:S03]  /*0be0*/  IADD3 R6, PT, PT, R6, 0x2, RZ ;  /* 0x0000000206067810 */ /* 0x000fc60007ffe0ff */
[----:B----4-:R-:W-:-:S06]  /*0bf0*/  FMUL R7, R7, R14 ;  /* 0x0000000e07077220 */ /* 0x010fcc0000400000 */
[----:B------:R-:W1:Y:S02]  /*0c00*/  F2I.TRUNC.NTZ R7, R7 ;  /* 0x0000000700077305 */ /* 0x000e64000020f100 */
[----:B-1----:R-:W-:Y:S02]  /*0c10*/  I2FP.F32.S32 R15, R7 ;  /* 0x00000007000f7245 */ /* 0x002fe40000201400 */
[----:B------:R-:W-:-:S03]  /*0c20*/  IADD3 R14, PT, PT, -R7, RZ, RZ ;  /* 0x000000ff070e7210 */ /* 0x000fc60007ffe1ff */
[----:B--2---:R-:W-:Y:S02]  /*0c30*/  FMUL R15, R15, R16 ;  /* 0x000000100f0f7220 */ /* 0x004fe40000400000 */
[----:B-----5:R-:W-:Y:S02]  /*0c40*/  IMAD R11, R11, R14, R8 ;  /* 0x0000000e0b0b7224 */ /* 0x020fe400078e0208 */
[----:B------:R-:W1:Y:S02]  /*0c50*/  F2I.TRUNC.NTZ R8, R15 ;  /* 0x0000000f00087305 */ /* 0x000e64000020f100 */
[----:B---3--:R-:W-:Y:S01]  /*0c60*/  IMAD R9, R9, R11, R10 ;  /* 0x0000000b09097224 */ /* 0x008fe200078e020a */
[----:B-1----:R-:W-:-:S05]  /*0c70*/  IADD3 R2, PT, PT, -R8, RZ, RZ ;  /* 0x000000ff08027210 */ /* 0x002fca0007ffe1ff */
[----:B------:R-:W-:-:S04]  /*0c80*/  IMAD R2, R20, R2, R7 ;  /* 0x0000000214027224 */ /* 0x000fc800078e0207 */
[----:B------:R-:W-:-:S07]  /*0c90*/  IMAD R10, R18, R2, R9 ;  /* 0x00000002120a7224 */ /* 0x000fce00078e0209 */
.L_x_4:
[----:B------:R-:W-:Y:S05]  /*0ca0*/  BRA.U UP1, `(.L_x_0) ;  /* 0x00000001013c7547 */ /* 0x000fea000b800000 */
[----:B------:R-:W1:Y:S08]  /*0cb0*/  LDC.64 R2, c[0x0][0x3a0] ;  /* 0x0000e800ff027b82 */ /* 0x000e700000000a00 */
[----:B------:R-:W2:Y:S08]  /*0cc0*/  LDC.64 R4, c[0x0][0x390] ;  /* 0x0000e400ff047b82 */ /* 0x000eb00000000a00 */
[----:B------:R-:W3:Y:S01]  /*0cd0*/  LDC.64 R12, c[0x0][0x3b0] ;  /* 0x0000ec00ff0c7b82 */ /* 0x000ee20000000a00 */
[----:B-1----:R-:W-:-:S06]  /*0ce0*/  IMAD.WIDE.U32 R2, R6, 0x4, R2 ;  /* 0x0000000406027825 */ /* 0x002fcc00078e0002 */
[----:B------:R-:W4:Y:S01]  /*0cf0*/  LDG.E R2, desc[UR24][R2.64] ;  /* 0x0000001802027981 */ /* 0x000f22000c1e1900 */
[----:B--2---:R-:W-:-:S06]  /*0d00*/  IMAD.WIDE.U32 R4, R6, 0x4, R4 ;  /* 0x0000000406047825 */ /* 0x004fcc00078e0004 */
[----:B------:R-:W2:Y:S01]  /*0d10*/  LDG.E R5, desc[UR24][R4.64] ;  /* 0x0000001804057981 */ /* 0x000ea2000c1e1900 */
[----:B---3--:R-:W-:-:S06]  /*0d20*/  IMAD.WIDE.U32 R6, R6, 0x4, R12 ;  /* 0x0000000406067825 */ /* 0x008fcc00078e000c */
[----:B------:R-:W3:Y:S01]  /*0d30*/  LDG.E R7, desc[UR24][R6.64] ;  /* 0x0000001806077981 */ /* 0x000ee2000c1e1900 */
[----:B------:R-:W-:-:S05]  /*0d40*/  I2FP.F32.S32 R9, R8 ;  /* 0x0000000800097245 */ /* 0x000fca0000201400 */
[----:B----4-:R-:W-:-:S06]  /*0d50*/  FMUL R9, R9, R2 ;  /* 0x0000000209097220 */ /* 0x010fcc0000400000 */
[----:B------:R-:W1:Y:S02]  /*0d60*/  F2I.TRUNC.NTZ R9, R9 ;  /* 0x0000000900097305 */ /* 0x000e64000020f100 */
[----:B-1----:R-:W-:-:S05]  /*0d70*/  IADD3 R11, PT, PT, -R9, RZ, RZ ;  /* 0x000000ff090b7210 */ /* 0x002fca0007ffe1ff */
[----:B--2---:R-:W-:-:S04]  /*0d80*/  IMAD R8, R5, R11, R8 ;  /* 0x0000000b05087224 */ /* 0x004fc800078e0208 */
[----:B---3--:R-:W-:-:S07]  /*0d90*/  IMAD R10, R7, R8, R10 ;  /* 0x00000008070a7224 */ /* 0x008fce00078e020a */
.L_x_0:
[----:B------:R-:W0:Y:S01]  /*0da0*/  LDC R11, c[0x0][0x38c] ;  /* 0x0000e300ff0b7b82 */ /* 0x000e220000000800 */
[----:B------:R-:W-:Y:S01]  /*0db0*/  BSSY.RECONVERGENT B0, `(.L_x_5) ;  /* 0x0000010000007945 */ /* 0x000fe20003800200 */
[----:B0-----:R-:W-:-:S13]  /*0dc0*/  ISETP.GE.AND P0, PT, R0, R11, PT ;  /* 0x0000000b0000720c */ /* 0x001fda0003f06270 */
[----:B------:R-:W-:Y:S05]  /*0dd0*/  @P0 BRA `(.L_x_6) ;  /* 0x0000000000340947 */ /* 0x000fea0003800000 */
[----:B------:R-:W0:Y:S01]  /*0de0*/  S2R R7, SR_CgaCtaId ;  /* 0x0000000000077919 */ /* 0x000e220000008800 */
[----:B------:R-:W1:Y:S01]  /*0df0*/  LDC.64 R4, c[0x0][0x3c8] ;  /* 0x0000f200ff047b82 */ /* 0x000e620000000a00 */
[----:B------:R-:W-:Y:S02]  /*0e00*/  MOV R2, 0x400 ;  /* 0x0000040000027802 */ /* 0x000fe40000000f00 */
[----:B------:R-:W-:Y:S02]  /*0e10*/  MOV R6, R0 ;  /* 0x0000000000067202 */ /* 0x000fe40000000f00 */
[----:B0-----:R-:W-:-:S07]  /*0e20*/  LEA R7, R7, R2, 0x18 ;  /* 0x0000000207077211 */ /* 0x001fce00078ec0ff */
.L_x_7:
[----:B0-----:R-:W-:-:S04]  /*0e30*/  IMAD R3, R11, UR4, R6 ;  /* 0x000000040b037c24 */ /* 0x001fc8000f8e0206 */
[----:B-1----:R-:W-:-:S06]  /*0e40*/  IMAD.WIDE R2, R3, 0x8, R4 ;  /* 0x0000000803027825 */ /* 0x002fcc00078e0204 */
[----:B------:R-:W2:Y:S01]  /*0e50*/  LDG.E.64 R2, desc[UR24][R2.64] ;  /* 0x0000001802027981 */ /* 0x000ea2000c1e1b00 */
[C---:B------:R-:W-:Y:S02]  /*0e60*/  LEA R9, R6.reuse, R7, 0x3 ;  /* 0x0000000706097211 */ /* 0x040fe400078e18ff */
[----:B------:R-:W-:-:S04]  /*0e70*/  IADD3 R6, PT, PT, R6, UR23, RZ ;  /* 0x0000001706067c10 */ /* 0x000fc8000fffe0ff */
[----:B------:R-:W-:Y:S01]  /*0e80*/  ISETP.GE.AND P1, PT, R6, R11, PT ;  /* 0x0000000b0600720c */ /* 0x000fe20003f26270 */
[----:B--2---:R0:W-:-:S12]  /*0e90*/  STS.64 [R9], R2 ;  /* 0x0000000209007388 */ /* 0x0041d80000000a00 */
[----:B------:R-:W-:Y:S05]  /*0ea0*/  @!P1 BRA `(.L_x_7) ;  /* 0xfffffffc00e09947 */ /* 0x000fea000383ffff */
.L_x_6:
[----:B------:R-:W-:Y:S05]  /*0eb0*/  BSYNC.RECONVERGENT B0 ;  /* 0x0000000000007941 */ /* 0x000fea0003800200 */
.L_x_5:
[----:B------:R-:W-:Y:S06]  /*0ec0*/  BAR.SYNC.DEFER_BLOCKING 0x0 ;  /* 0x0000000000007b1d */ /* 0x000fec0000010000 */
[----:B------:R-:W-:Y:S04]  /*0ed0*/  BSSY.RECONVERGENT B0, `(.L_x_8) ;  /* 0x00000fd000007945 */ /* 0x000fe80003800200 */
[----:B------:R-:W-:Y:S05]  /*0ee0*/  @P0 BRA `(.L_x_9) ;  /* 0x0000000c00ec0947 */ /* 0x000fea0003800000 */
[----:B------:R-:W1:Y:S02]  /*0ef0*/  LDCU UR7, c[0x0][0x384] ;  /* 0x00007080ff0777ac */ /* 0x000e640008000800 */
[----:B-1----:R-:W-:-:S09]  /*0f00*/  UISETP.GE.AND UP0, UPT, UR7, 0x1, UPT ;  /* 0x000000010700788c */ /* 0x002fd2000bf06270 */
[----:B------:R-:W-:Y:S05]  /*0f10*/  BRA.U !UP0, `(.L_x_10) ;  /* 0x0000000d08c47547 */ /* 0x000fea000b800000 */
[----:B------:R-:W-:-:S07]  /*0f20*/  MOV R11, R0 ;  /* 0x00000000000b7202 */ /* 0x000fce0000000f00 */
.L_x_16:
[----:B-1----:R-:W1:Y:S01]  /*0f30*/  LDC R12, c[0x0][0x384] ;  /* 0x0000e100ff0c7b82 */ /* 0x002e620000000800 */
[----:B------:R-:W-:Y:S01]  /*0f40*/  HFMA2 R13, -RZ, RZ, 0, 0 ;  /* 0x00000000ff0d7431 */ /* 0x000fe200000001ff */
[----:B------:R-:W-:Y:S01]  /*0f50*/  MOV R15, RZ ;  /* 0x000000ff000f7202 */ /* 0x000fe20000000f00 */
[----:B------:R-:W-:Y:S01]  /*0f60*/  HFMA2 R17, -RZ, RZ, 0, 0 ;  /* 0x00000000ff117431 */ /* 0x000fe200000001ff */
[----:B------:R-:W-:Y:S02]  /*0f70*/  MOV R14, R11 ;  /* 0x0000000b000e7202 */ /* 0x000fe40000000f00 */
[----:B-1----:R-:W-:-:S13]  /*0f80*/  ISETP.GE.U32.AND P0, PT, R12, 0x8, PT ;  /* 0x000000080c00780c */ /* 0x002fda0003f06070 */
[----:B------:R-:W-:Y:S05]  /*0f90*/  @!P0 BRA `(.L_x_11) ;  /* 0x0000000400a08947 */ /* 0x000fea0003800000 */
[----:B------:R-:W-:Y:S02]  /*0fa0*/  MOV R13, RZ ;  /* 0x000000ff000d7202 */ /* 0x000fe40000000f00 */
[----:B------:R-:W-:Y:S02]  /*0fb0*/  MOV R15, RZ ;  /* 0x000000ff000f7202 */ /* 0x000fe40000000f00 */
[----:B------:R-:W-:Y:S02]  /*0fc0*/  MOV R17, RZ ;  /* 0x000000ff00117202 */ /* 0x000fe40000000f00 */
[----:B------:R-:W-:-:S07]  /*0fd0*/  MOV R14, R11 ;  /* 0x0000000b000e7202 */ /* 0x000fce0000000f00 */
.L_x_12:
[----:B------:R-:W1:Y:S08]  /*0fe0*/  LDC.64 R6, c[0x0][0x3a8] ;  /* 0x0000ea00ff067b82 */ /* 0x000e700000000a00 */
[----:B0-----:R-:W0:Y:S08]  /*0ff0*/  LDC.64 R8, c[0x0][0x398] ;  /* 0x0000e600ff087b82 */ /* 0x001e300000000a00 */
[----:B------:R-:W2:Y:S01]  /*1000*/  LDC.64 R4, c[0x0][0x3c0] ;  /* 0x0000f000ff047b82 */ /* 0x000ea20000000a00 */
[----:B-1----:R-:W-:-:S07]  /*1010*/  IMAD.WIDE.U32 R6, R13, 0x4, R6 ;  /* 0x000000040d067825 */ /* 0x002fce00078e0006 */
[----:B------:R-:W1:Y:S01]  /*1020*/  LDC.64 R2, c[0x0][0x3b8] ;  /* 0x0000ee00ff027b82 */ /* 0x000e620000000a00 */
[----:B------:R-:W3:Y:S04]  /*1030*/  LDG.E R16, desc[UR24][R6.64] ;  /* 0x0000001806107981 */ /* 0x000ee8000c1e1900 */
[----:B------:R-:W4:Y:S01]  /*1040*/  LDG.E R20, desc[UR24][R6.64+0x4] ;  /* 0x0000041806147981 */ /* 0x000f22000c1e1900 */
[----:B0-----:R-:W-:-:S03]  /*1050*/  IMAD.WIDE.U32 R8, R13, 0x4, R8 ;  /* 0x000000040d087825 */ /* 0x001fc600078e0008 */
[----:B------:R-:W5:Y:S04]  /*1060*/  LDG.E R18, desc[UR24][R6.64+0x8] ;  /* 0x0000081806127981 */ /* 0x000f68000c1e1900 */
[----:B------:R-:W5:Y:S01]  /*1070*/  LDG.E R19, desc[UR24][R8.64] ;  /* 0x0000001808137981 */ /* 0x000f62000c1e1900 */
[----:B--2---:R-:W-:-:S03]  /*1080*/  IMAD.WIDE.U32 R4, R13, 0x4, R4 ;  /* 0x000000040d047825 */ /* 0x004fc600078e0004 */
[----:B------:R-:W2:Y:S01]  /*1090*/  LDG.E R23, desc[UR24][R8.64+0x4] ;  /* 0x0000041808177981 */ /* 0x000ea2000c1e1900 */
[----:B-1----:R-:W-:-:S03]  /*10a0*/  IMAD.WIDE.U32 R2, R13, 0x4, R2 ;  /* 0x000000040d027825 */ /* 0x002fc600078e0002 */
[----:B------:R-:W2:Y:S04]  /*10b0*/  LDG.E R28, desc[UR24][R4.64] ;  /* 0x00000018041c7981 */ /* 0x000ea8000c1e1900 */
[----:B------:R-:W2:Y:S04]  /*10c0*/  LDG.E R26, desc[UR24][R2.64] ;  /* 0x00000018021a7981 */ /* 0x000ea8000c1e1900 */
[----:B------:R-:W2:Y:S01]  /*10d0*/  LDG.E R22, desc[UR24][R6.64+0xc] ;  /* 0x00000c1806167981 */ /* 0x000ea2000c1e1900 */
[----:B------:R-:W-:-:S05]  /*10e0*/  I2FP.F32.S32 R21, R14 ;  /* 0x0000000e00157245 */ /* 0x000fca0000201400 */
[----:B---3--:R-:W-:-:S06]  /*10f0*/  FMUL R24, R21, R16 ;  /* 0x0000001015187220 */ /* 0x008fcc0000400000 */
[----:B------:R-:W0:Y:S02]  /*1100*/  F2I.TRUNC.NTZ R24, R24 ;  /* 0x0000001800187305 */ /* 0x000e24000020f100 */
[----:B0-----:R-:W-:-:S05]  /*1110*/  I2FP.F32.S32 R21, R24 ;  /* 0x0000001800157245 */ /* 0x001fca0000201400 */
[----:B----4-:R-:W-:Y:S01]  /*1120*/  FMUL R16, R21, R20 ;  /* 0x0000001415107220 */ /* 0x010fe20000400000 */
[----:B------:R-:W-:Y:S01]  /*1130*/  IADD3 R25, PT, PT, -R24, RZ, RZ ;  /* 0x000000ff18197210 */ /* 0x000fe20007ffe1ff */
[----:B------:R-:W3:Y:S04]  /*1140*/  LDG.E R21, desc[UR24][R4.64+0x4] ;  /* 0x0000041804157981 */ /* 0x000ee8000c1e1900 */
[----:B------:R-:W0:Y:S01]  /*1150*/  F2I.TRUNC.NTZ R16, R16 ;  /* 0x0000001000107305 */ /* 0x000e22000020f100 */
[----:B-----5:R-:W-:Y:S01]  /*1160*/  IMAD R25, R19, R25, R14 ;  /* 0x0000001913197224 */ /* 0x020fe200078e020e */
[----:B------:R-:W4:Y:S01]  /*1170*/  LDG.E R20, desc[UR24][R2.64+0x4] ;  /* 0x0000041802147981 */ /* 0x000f22000c1e1900 */
[----:B0-----:R-:W-:-:S05]  /*1180*/  I2FP.F32.S32 R19, R16 ;  /* 0x0000001000137245 */ /* 0x001fca0000201400 */
[----:B------:R-:W-:Y:S02]  /*1190*/  FMUL R14, R19, R18 ;  /* 0x00000012130e7220 */ /* 0x000fe40000400000 */
[----:B------:R-:W5:Y:S04]  /*11a0*/  LDG.E R18, desc[UR24][R6.64+0x10] ;  /* 0x0000101806127981 */ /* 0x000f68000c1e1900 */
[----:B------:R-:W0:Y:S01]  /*11b0*/  F2I.TRUNC.NTZ R14, R14 ;  /* 0x0000000e000e7305 */ /* 0x000e22000020f100 */
[----:B------:R-:W5:Y:S01]  /*11c0*/  LDG.E R19, desc[UR24][R8.64+0x8] ;  /* 0x0000081808137981 */ /* 0x000f62000c1e1900 */
[C---:B--2---:R-:W-:Y:S02]  /*11d0*/  IMAD R28, R25.reuse, R28, R17 ;  /* 0x0000001c191c7224 */ /* 0x044fe400078e0211 */
[----:B------:R-:W-:Y:S01]  /*11e0*/  IMAD R25, R25, R26, R15 ;  /* 0x0000001a19197224 */ /* 0x000fe200078e020f */
[----:B------:R-:W-:Y:S01]  /*11f0*/  IADD3 R26, PT, PT, -R16, RZ, RZ ;  /* 0x000000ff101a7210 */ /* 0x000fe20007ffe1ff */
[----:B------:R-:W2:Y:S04]  /*1200*/  LDG.E R15, desc[UR24][R8.64+0xc] ;  /* 0x00000c18080f7981 */ /* 0x000ea8000c1e1900 */
[----:B------:R-:W-:Y:S01]  /*1210*/  IMAD R26, R23, R26, R24 ;  /* 0x0000001a171a7224 */ /* 0x000fe200078e0218 */
[----:B------:R-:W2:Y:S01]  /*1220*/  LDG.E R17, desc[UR24][R4.64+0x8] ;  /* 0x0000081804117981 */ /* 0x000ea2000c1e1900 */
[----:B0-----:R-:W-:-:S05]  /*1230*/  I2FP.F32.S32 R23, R14 ;  /* 0x0000000e00177245 */ /* 0x001fca0000201400 */
[----:B------:R-:W-:Y:S02]  /*1240*/  FMUL R23, R23, R22 ;  /* 0x0000001617177220 */ /* 0x000fe40000400000 */
[----:B------:R-:W2:Y:S04]  /*1250*/  LDG.E R22, desc[UR24][R6.64+0x14] ;  /* 0x0000141806167981 */ /* 0x000ea8000c1e1900 */
[----:B------:R-:W0:Y:S01]  /*1260*/  F2I.TRUNC.NTZ R23, R23 ;  /* 0x0000001700177305 */ /* 0x000e22000020f100 */
[C---:B---3--:R-:W-:Y:S01]  /*1270*/  IMAD R24, R26.reuse, R21, R28 ;  /* 0x000000151a187224 */ /* 0x048fe200078e021c */
[----:B0-----:R-:W-:Y:S01]  /*1280*/  I2FP.F32.S32 R21, R23 ;  /* 0x0000001700157245 */ /* 0x001fe20000201400 */
[----:B------:R-:W3:Y:S01]  /*1290*/  LDG.E R28, desc[UR24][R2.64+0x1c] ;  /* 0x00001c18021c7981 */ /* 0x000ee2000c1e1900 */
[----:B----4-:R-:W-:Y:S01]  /*12a0*/  IMAD R20, R26, R20, R25 ;  /* 0x000000141a147224 */ /* 0x010fe200078e0219 */
[----:B------:R-:W-:-:S02]  /*12b0*/  IADD3 R25, PT, PT, -R23, RZ, RZ ;  /* 0x000000ff17197210 */ /* 0x000fc40007ffe1ff */
[----:B------:R-:W4:Y:S01]  /*12c0*/  LDG.E R26, desc[UR24][R2.64+0xc] ;  /* 0x00000c18021a7981 */ /* 0x000f22000c1e1900 */
[----:B-----5:R-:W-:Y:S01]  /*12d0*/  FMUL R18, R21, R18 ;  /* 0x0000001215127220 */ /* 0x020fe20000400000 */
[----:B------:R-:W-:-:S05]  /*12e0*/  IADD3 R21, PT, PT, -R14, RZ, RZ ;  /* 0x000000ff0e157210 */ /* 0x000fca0007ffe1ff */
[----:B------:R-:W0:Y:S01]  /*12f0*/  F2I.TRUNC.NTZ R18, R18 ;  /* 0x0000001200127305 */ /* 0x000e22000020f100 */
[----:B------:R-:W-:Y:S02]  /*1300*/  IMAD R19, R19, R21, R16 ;  /* 0x0000001513137224 */ /* 0x000fe400078e0210 */
[----:B------:R-:W5:Y:S01]  /*1310*/  LDG.E R21, desc[UR24][R2.64+0x8] ;  /* 0x0000081802157981 */ /* 0x000f62000c1e1900 */
[----:B--2---:R-:W-:-:S03]  /*1320*/  IMAD R15, R15, R25, R14 ;  /* 0x000000190f0f7224 */ /* 0x004fc600078e020e */
[----:B------:R-:W2:Y:S04]  /*1330*/  LDG.E R14, desc[UR24][R8.64+0x10] ;  /* 0x00001018080e7981 */ /* 0x000ea8000c1e1900 */
[----:B------:R-:W3:Y:S01]  /*1340*/  LDG.E R16, desc[UR24][R4.64+0xc] ;  /* 0x00000c1804107981 */ /* 0x000ee2000c1e1900 */
[----:B------:R-:W-:Y:S01]  /*1350*/  IMAD R27, R19, R17, R24 ;  /* 0x00000011131b7224 */ /* 0x000fe200078e0218 */
[----:B0-----:R-:W-:Y:S02]  /*1360*/  I2FP.F32.S32 R25, R18 ;  /* 0x0000001200197245 */ /* 0x001fe40000201400 */
[----:B------:R-:W3:Y:S03]  /*1370*/  LDG.E R17, desc[UR24][R8.64+0x14] ;  /* 0x0000141808117981 */ /* 0x000ee6000c1e1900 */
[----:B------:R-:W-:-:S02]  /*1380*/  FMUL R24, R25, R22 ;  /* 0x0000001619187220 */ /* 0x000fc40000400000 */
[----:B------:R-:W3:Y:S04]  /*1390*/  LDG.E R22, desc[UR24][R6.64+0x18] ;  /* 0x0000181806167981 */ /* 0x000ee8000c1e1900 */
[----:B------:R-:W3:Y:S01]  /*13a0*/  LDG.E R25, desc[UR24][R6.64+0x1c] ;  /* 0x00001c1806197981 */ /* 0x000ee2000c1e1900 */
[----:B------:R-:W0:Y:S03]  /*13b0*/  F2I.TRUNC.NTZ R24, R24 ;  /* 0x0000001800187305 */ /* 0x000e26000020f100 */
[----:B------:R-:W3:Y:S04]  /*13c0*/  LDG.E R7, desc[UR24][R8.64+0x18] ;  /* 0x0000181808077981 */ /* 0x000ee8000c1e1900 */
[----:B------:R1:W3:Y:S01]  /*13d0*/  LDG.E R6, desc[UR24][R8.64+0x1c] ;  /* 0x00001c1808067981 */ /* 0x0002e2000c1e1900 */
[----:B-----5:R-:W-:Y:S01]  /*13e0*/  IMAD R20, R19, R21, R20 ;  /* 0x0000001513147224 */ /* 0x020fe200078e0214 */
[----:B------:R-:W-:-:S02]  /*13f0*/  IADD3 R21, PT, PT, -R18, RZ, RZ ;  /* 0x000000ff12157210 */ /* 0x000fc40007ffe1ff */
[----:B------:R-:W5:Y:S01]  /*1400*/  LDG.E R19, desc[UR24][R4.64+0x10] ;  /* 0x0000101804137981 */ /* 0x000f62000c1e1900 */
[C---:B----4-:R-:W-:Y:S02]  /*1410*/  IMAD R26, R15.reuse, R26, R20 ;  /* 0x0000001a0f1a7224 */ /* 0x050fe400078e0214 */
[----:B--2---:R-:W-:Y:S01]  /*1420*/  IMAD R23, R14, R21, R23 ;  /* 0x000000150e177224 */ /* 0x004fe200078e0217 */
[----:B0-----:R-:W-:Y:S01]  /*1430*/  IADD3 R21, PT, PT, -R24, RZ, RZ ;  /* 0x000000ff18157210 */ /* 0x001fe20007ffe1ff */
[----:B---3--:R-:W-:Y:S01]  /*1440*/  IMAD R16, R15, R16, R27 ;  /* 0x000000100f107224 */ /* 0x008fe200078e021b */
[----:B------:R-:W2:Y:S01]  /*1450*/  LDG.E R20, desc[UR24][R4.64+0x14] ;  /* 0x0000141804147981 */ /* 0x000ea2000c1e1900 */
[----:B------:R-:W-:-:S03]  /*1460*/  I2FP.F32.S32 R27, R24 ;  /* 0x00000018001b7245 */ /* 0x000fc60000201400 */
[----:B------:R-:W3:Y:S01]  /*1470*/  LDG.E R15, desc[UR24][R2.64+0x10] ;  /* 0x00001018020f7981 */ /* 0x000ee2000c1e1900 */
[----:B------:R-:W-:-:S03]  /*1480*/  IMAD R21, R17, R21, R18 ;  /* 0x0000001511157224 */ /* 0x000fc600078e0212 */
[----:B------:R-:W4:Y:S01]  /*1490*/  LDG.E R17, desc[UR24][R2.64+0x14] ;  /* 0x0000141802117981 */ /* 0x000f22000c1e1900 */
[----:B------:R-:W-:-:S03]  /*14a0*/  FMUL R29, R27, R22 ;  /* 0x000000161b1d7220 */ /* 0x000fc60000400000 */
[----:B------:R-:W4:Y:S04]  /*14b0*/  LDG.E R18, desc[UR24][R4.64+0x18] ;  /* 0x0000181804127981 */ /* 0x000f28000c1e1900 */
[----:B------:R0:W4:Y:S04]  /*14c0*/  LDG.E R22, desc[UR24][R2.64+0x18] ;  /* 0x0000181802167981 */ /* 0x000128000c1e1900 */
[----:B------:R-:W4:Y:S01]  /*14d0*/  LDG.E R27, desc[UR24][R4.64+0x1c] ;  /* 0x00001c18041b7981 */ /* 0x000f22000c1e1900 */
[----:B------:R-:W1:Y:S02]  /*14e0*/  F2I.TRUNC.NTZ R29, R29 ;  /* 0x0000001d001d7305 */ /* 0x000e64000020f100 */
[----:B-1----:R-:W-:-:S05]  /*14f0*/  I2FP.F32.S32 R14, R29 ;  /* 0x0000001d000e7245 */ /* 0x002fca0000201400 */
[----:B------:R-:W-:Y:S01]  /*1500*/  FMUL R14, R14, R25 ;  /* 0x000000190e0e7220 */ /* 0x000fe20000400000 */
[----:B------:R-:W-:-:S05]  /*1510*/  IADD3 R13, PT, PT, R13, 0x8, RZ ;  /* 0x000000080d0d7810 */ /* 0x000fca0007ffe0ff */
[----:B------:R-:W0:Y:S01]  /*1520*/  F2I.TRUNC.NTZ R14, R14 ;  /* 0x0000000e000e7305 */ /* 0x000e22000020f100 */
[----:B------:R-:W-:Y:S02]  /*1530*/  ISETP.NE.AND P0, PT, R13, UR6, PT ;  /* 0x000000060d007c0c */ /* 0x000fe4000bf05270 */
[----:B------:R-:W-:-:S05]  /*1540*/  IADD3 R8, PT, PT, -R29, RZ, RZ ;  /* 0x000000ff1d087210 */ /* 0x000fca0007ffe1ff */
[----:B------:R-:W-:Y:S01]  /*1550*/  IMAD R7, R7, R8, R24 ;  /* 0x0000000807077224 */ /* 0x000fe200078e0218 */
[----:B0-----:R-:W-:-:S05]  /*1560*/  IADD3 R2, PT, PT, -R14, RZ, RZ ;  /* 0x000000ff0e027210 */ /* 0x001fca0007ffe1ff */
[----:B------:R-:W-:Y:S02]  /*1570*/  IMAD R6, R6, R2, R29 ;  /* 0x0000000206067224 */ /* 0x000fe400078e021d */
[----:B-----5:R-:W-:-:S04]  /*1580*/  IMAD R16, R23, R19, R16 ;  /* 0x0000001317107224 */ /* 0x020fc800078e0210 */
[----:B--2---:R-:W-:Y:S02]  /*1590*/  IMAD R9, R21, R20, R16 ;  /* 0x0000001415097224 */ /* 0x004fe400078e0210 */
[----:B---3--:R-:W-:-:S04]  /*15a0*/  IMAD R26, R23, R15, R26 ;  /* 0x0000000f171a7224 */ /* 0x008fc800078e021a */
[----:B----4-:R-:W-:Y:S02]  /*15b0*/  IMAD R17, R21, R17, R26 ;  /* 0x0000001115117224 */ /* 0x010fe400078e021a */
[C---:B------:R-:W-:Y:S02]  /*15c0*/  IMAD R18, R7.reuse, R18, R9 ;  /* 0x0000001207127224 */ /* 0x040fe400078e0209 */
[----:B------:R-:W-:Y:S02]  /*15d0*/  IMAD R7, R7, R22, R17 ;  /* 0x0000001607077224 */ /* 0x000fe400078e0211 */
[C---:B------:R-:W-:Y:S02]  /*15e0*/  IMAD R17, R6.reuse, R27, R18 ;  /* 0x0000001b06117224 */ /* 0x040fe400078e0212 */
[----:B------:R-:W-:Y:S01]  /*15f0*/  IMAD R15, R6, R28, R7 ;  /* 0x0000001c060f7224 */ /* 0x000fe200078e0207 */
[----:B------:R-:W-:Y:S06]  /*1600*/  @P0 BRA `(.L_x_12) ;  /* 0xfffffff800740947 */ /* 0x000fec000383ffff */
[----:B------:R-:W-:-:S07]  /*1610*/  MOV R13, UR6 ;  /* 0x00000006000d7c02 */ /* 0x000fce0008000f00 */
.L_x_11:
[----:B------:R-:W-:-:S09]  /*1620*/  UISETP.NE.AND UP0, UPT, UR22, URZ, UPT ;  /* 0x000000ff1600728c */ /* 0x000fd2000bf05270 */
[----:B------:R-:W-:Y:S05]  /*1630*/  BRA.U !UP0, `(.L_x_13) ;  /* 0x0000000508c47547 */ /* 0x000fea000b800000 */
[----:B------:R-:W-:-:S04]  /*1640*/  UIADD3 UR7, UPT, UPT, UR22, -0x1, URZ ;  /* 0xffffffff16077890 */ /* 0x000fc8000fffe0ff */
[----:B------:R-:W-:-:S09]  /*1650*/  UISETP.GE.U32.AND UP0, UPT, UR7, 0x3, UPT ;  /* 0x000000030700788c */ /* 0x000fd2000bf06070 */
[----:B------:R-:W-:Y:S05]  /*1660*/  BRA.U !UP0, `(.L_x_14) ;  /* 0x0000000108d47547 */ /* 0x000fea000b800000 */
[----:B------:R-:W1:Y:S08]  /*1670*/  LDC.64 R6, c[0x0][0x3a8] ;  /* 0x0000ea00ff067b82 */ /* 0x000e700000000a00 */
[----:B0-----:R-:W0:Y:S01]  /*1680*/  LDC.64 R2, c[0x0][0x398] ;  /* 0x0000e600ff027b82 */ /* 0x001e220000000a00 */
[----:B------:R-:W-:-:S07]  /*1690*/  I2FP.F32.S32 R4, R14 ;  /* 0x0000000e00047245 */ /* 0x000fce0000201400 */
[----:B------:R-:W2:Y:S01]  /*16a0*/  LDC.64 R8, c[0x0][0x3c0] ;  /* 0x0000f000ff087b82 */ /* 0x000ea20000000a00 */
[----:B-1----:R-:W-:-:S05]  /*16b0*/  IMAD.WIDE.U32 R6, R13, 0x4, R6 ;  /* 0x000000040d067825 */ /* 0x002fca00078e0006 */
[----:B------:R-:W3:Y:S04]  /*16c0*/  LDG.E R5, desc[UR24][R6.64] ;  /* 0x0000001806057981 */ /* 0x000ee8000c1e1900 */
[----:B------:R-:W4:Y:S01]  /*16d0*/  LDG.E R21, desc[UR24][R6.64+0x4] ;  /* 0x0000041806157981 */ /* 0x000f22000c1e1900 */
[----:B0-----:R-:W-:-:S03]  /*16e0*/  IMAD.WIDE.U32 R2, R13, 0x4, R2 ;  /* 0x000000040d027825 */ /* 0x001fc600078e0002 */
[----:B------:R-:W5:Y:S04]  /*16f0*/  LDG.E R18, desc[UR24][R6.64+0x8] ;  /* 0x0000081806127981 */ /* 0x000f68000c1e1900 */
[----:B------:R-:W5:Y:S04]  /*1700*/  LDG.E R25, desc[UR24][R2.64] ;  /* 0x0000001802197981 */ /* 0x000f68000c1e1900 */
[----:B------:R-:W5:Y:S01]  /*1710*/  LDG.E R19, desc[UR24][R2.64+0x4] ;  /* 0x0000041802137981 */ /* 0x000f62000c1e1900 */
[----:B--2---:R-:W-:-:S03]  /*1720*/  IMAD.WIDE.U32 R8, R13, 0x4, R8 ;  /* 0x000000040d087825 */ /* 0x004fc600078e0008 */
[----:B------:R-:W2:Y:S04]  /*1730*/  LDG.E R26, desc[UR24][R2.64+0x8] ;  /* 0x00000818021a7981 */ /* 0x000ea8000c1e1900 */
[----:B------:R-:W2:Y:S01]  /*1740*/  LDG.E R22, desc[UR24][R8.64] ;  /* 0x0000001808167981 */ /* 0x000ea2000c1e1900 */
[----:B---3--:R-:W-:Y:S02]  /*1750*/  FMUL R16, R4, R5 ;  /* 0x0000000504107220 */ /* 0x008fe40000400000 */
[----:B------:R-:W0:Y:S04]  /*1760*/  LDC.64 R4, c[0x0][0x3b8] ;  /* 0x0000ee00ff047b82 */ /* 0x000e280000000a00 */
[----:B------:R-:W1:Y:S02]  /*1770*/  F2I.TRUNC.NTZ R16, R16 ;  /* 0x0000001000107305 */ /* 0x000e64000020f100 */
[----:B-1----:R-:W-:-:S05]  /*1780*/  I2FP.F32.S32 R20, R16 ;  /* 0x0000001000147245 */ /* 0x002fca0000201400 */
[----:B----4-:R-:W-:Y:S02]  /*1790*/  FMUL R21, R20, R21 ;  /* 0x0000001514157220 */ /* 0x010fe40000400000 */
[----:B------:R-:W3:Y:S04]  /*17a0*/  LDG.E R20, desc[UR24][R6.64+0xc] ;  /* 0x00000c1806147981 */ /* 0x000ee8000c1e1900 */
[----:B------:R-:W1:Y:S01]  /*17b0*/  F2I.TRUNC.NTZ R21, R21 ;  /* 0x0000001500157305 */ /* 0x000e62000020f100 */
[----:B0-----:R-:W-:Y:S01]  /*17c0*/  IMAD.WIDE.U32 R4, R13, 0x4, R4 ;  /* 0x000000040d047825 */ /* 0x001fe200078e0004 */
[----:B------:R-:W-:-:S04]  /*17d0*/  IADD3 R23, PT, PT, -R16, RZ, RZ ;  /* 0x000000ff10177210 */ /* 0x000fc80007ffe1ff */
[----:B------:R-:W4:Y:S01]  /*17e0*/  LDG.E R24, desc[UR24][R4.64] ;  /* 0x0000001804187981 */ /* 0x000f22000c1e1900 */
[----:B-----5:R-:W-:-:S03]  /*17f0*/  IMAD R25, R25, R23, R14 ;  /* 0x0000001719197224 */ /* 0x020fc600078e020e */
[----:B------:R-:W5:Y:S04]  /*1800*/  LDG.E R23, desc[UR24][R8.64+0x4] ;  /* 0x0000041808177981 */ /* 0x000f68000c1e1900 */
[----:B------:R-:W5:Y:S01]  /*1810*/  LDG.E R7, desc[UR24][R4.64+0x4] ;  /* 0x0000041804077981 */ /* 0x000f62000c1e1900 */
[----:B-1----:R-:W-:Y:S02]  /*1820*/  IADD3 R28, PT, PT, -R21, RZ, RZ ;  /* 0x000000ff151c7210 */ /* 0x002fe40007ffe1ff */
[----:B------:R-:W-:Y:S01]  /*1830*/  I2FP.F32.S32 R27, R21 ;  /* 0x00000015001b7245 */ /* 0x000fe20000201400 */
[----:B------:R0:W5:Y:S02]  /*1840*/  LDG.E R6, desc[UR24][R2.64+0xc] ;  /* 0x00000c1802067981 */ /* 0x000164000c1e1900 */
[----:B------:R-:W-:-:S02]  /*1850*/  IMAD R28, R19, R28, R16 ;  /* 0x0000001c131c7224 */ /* 0x000fc400078e0210 */
[----:B------:R-:W-:Y:S01]  /*1860*/  FMUL R29, R27, R18 ;  /* 0x000000121b1d7220 */ /* 0x000fe20000400000 */
[----:B------:R-:W5:Y:S04]  /*1870*/  LDG.E R16, desc[UR24][R8.64+0x8] ;  /* 0x0000081808107981 */ /* 0x000f68000c1e1900 */
[----:B------:R-:W5:Y:S04]  /*1880*/  LDG.E R18, desc[UR24][R4.64+0x8] ;  /* 0x0000081804127981 */ /* 0x000f68000c1e1900 */
[----:B------:R-:W5:Y:S04]  /*1890*/  LDG.E R19, desc[UR24][R8.64+0xc] ;  /* 0x00000c1808137981 */ /* 0x000f68000c1e1900 */
[----:B------:R-:W5:Y:S01]  /*18a0*/  LDG.E R27, desc[UR24][R4.64+0xc] ;  /* 0x00000c18041b7981 */ /* 0x000f62000c1e1900 */
[----:B------:R-:W1:Y:S02]  /*18b0*/  F2I.TRUNC.NTZ R29, R29 ;  /* 0x0000001d001d7305 */ /* 0x000e64000020f100 */
[----:B-1----:R-:W-:-:S02]  /*18c0*/  I2FP.F32.S32 R14, R29 ;  /* 0x0000001d000e7245 */ /* 0x002fc40000201400 */
[----:B0-----:R-:W-:Y:S01]  /*18d0*/  IADD3 R2, PT, PT, -R29, RZ, RZ ;  /* 0x000000ff1d027210 */ /* 0x001fe20007ffe1ff */
[----:B--2---:R-:W-:-:S04]  /*18e0*/  IMAD R22, R25, R22, R17 ;  /* 0x0000001619167224 */ /* 0x004fc800078e0211 */
[----:B------:R-:W-:Y:S01]  /*18f0*/  IMAD R26, R26, R2, R21 ;  /* 0x000000021a1a7224 */ /* 0x000fe200078e0215 */
[----:B------:R-:W-:Y:S01]  /*1900*/  IADD3 R13, PT, PT, R13, 0x4, RZ ;  /* 0x000000040d0d7810 */ /* 0x000fe20007ffe0ff */
[----:B---3--:R-:W-:-:S06]  /*1910*/  FMUL R14, R14, R20 ;  /* 0x000000140e0e7220 */ /* 0x008fcc0000400000 */
[----:B------:R-:W0:Y:S01]  /*1920*/  F2I.TRUNC.NTZ R14, R14 ;  /* 0x0000000e000e7305 */ /* 0x000e22000020f100 */
[----:B----4-:R-:W-:Y:S02]  /*1930*/  IMAD R24, R25, R24, R15 ;  /* 0x0000001819187224 */ /* 0x010fe400078e020f */
[C---:B-----5:R-:W-:Y:S02]  /*1940*/  IMAD R23, R28.reuse, R23, R22 ;  /* 0x000000171c177224 */ /* 0x060fe400078e0216 */
[----:B------:R-:W-:Y:S01]  /*1950*/  IMAD R7, R28, R7, R24 ;  /* 0x000000071c077224 */ /* 0x000fe200078e0218 */
[----:B0-----:R-:W-:-:S05]  /*1960*/  IADD3 R2, PT, PT, -R14, RZ, RZ ;  /* 0x000000ff0e027210 */ /* 0x001fca0007ffe1ff */
[----:B------:R-:W-:Y:S02]  /*1970*/  IMAD R6, R6, R2, R29 ;  /* 0x0000000206067224 */ /* 0x000fe400078e021d */
[C---:B------:R-:W-:Y:S02]  /*1980*/  IMAD R16, R26.reuse, R16, R23 ;  /* 0x000000101a107224 */ /* 0x040fe400078e0217 */
[----:B------:R-:W-:Y:S02]  /*1990*/  IMAD R18, R26, R18, R7 ;  /* 0x000000121a127224 */ /* 0x000fe400078e0207 */
[C---:B------:R-:W-:Y:S02]  /*19a0*/  IMAD R17, R6.reuse, R19, R16 ;  /* 0x0000001306117224 */ /* 0x040fe400078e0210 */
[----:B------:R-:W-:-:S07]  /*19b0*/  IMAD R15, R6, R27, R18 ;  /* 0x0000001b060f7224 */ /* 0x000fce00078e0212 */
.L_x_14:
[----:B0-----:R-:W-:-:S13]  /*19c0*/  LOP3.LUT P0, R2, R12, 0x3, RZ, 0xc0, !PT ;  /* 0x000000030c027812 */ /* 0x001fda000780c0ff */
[----:B------:R-:W-:Y:S05]  /*19d0*/  @!P0 BRA `(.L_x_13) ;  /* 0x0000000000dc8947 */ /* 0x000fea0003800000 */
[----:B------:R-:W-:Y:S02]  /*19e0*/  ISETP.NE.AND P0, PT, R2, 0x1, PT ;  /* 0x000000010200780c */ /* 0x000fe40003f05270 */
[----:B------:R-:W-:-:S04]  /*19f0*/  LOP3.LUT R12, R12, 0x1, RZ, 0xc0, !PT ;  /* 0x000000010c0c7812 */ /* 0x000fc800078ec0ff */
[----:B------:R-:W-:-:S07]  /*1a00*/  ISETP.NE.U32.AND P1, PT, R12, 0x1, PT ;  /* 0x000000010c00780c */ /* 0x000fce0003f25070 */
[----:B------:R-:W-:Y:S06]  /*1a10*/  @!P0 BRA `(.L_x_15) ;  /* 0x00000000007c8947 */ /* 0x000fec0003800000 */
[----:B------:R-:W0:Y:S08]  /*1a20*/  LDC.64 R2, c[0x0][0x3a8] ;  /* 0x0000ea00ff027b82 */ /* 0x000e300000000a00 */
[----:B------:R-:W1:Y:S08]  /*1a30*/  LDC.64 R6, c[0x0][0x3c0] ;  /* 0x0000f000ff067b82 */ /* 0x000e700000000a00 */
[----:B------:R-:W2:Y:S01]  /*1a40*/  LDC.64 R4, c[0x0][0x3b8] ;  /* 0x0000ee00ff047b82 */ /* 0x000ea20000000a00 */
[----:B0-----:R-:W-:-:S07]  /*1a50*/  IMAD.WIDE.U32 R18, R13, 0x4, R2 ;  /* 0x000000040d127825 */ /* 0x001fce00078e0002 */
[----:B------:R-:W0:Y:S01]  /*1a60*/  LDC.64 R2, c[0x0][0x398] ;  /* 0x0000e600ff027b82 */ /* 0x000e220000000a00 */
[----:B------:R-:W3:Y:S04]  /*1a70*/  LDG.E R12, desc[UR24][R18.64] ;  /* 0x00000018120c7981 */ /* 0x000ee8000c1e1900 */
[----:B------:R4:W5:Y:S01]  /*1a80*/  LDG.E R8, desc[UR24][R18.64+0x4] ;  /* 0x0000041812087981 */ /* 0x000962000c1e1900 */
[----:B0-----:R-:W-:-:S05]  /*1a90*/  IMAD.WIDE.U32 R2, R13, 0x4, R2 ;  /* 0x000000040d027825 */ /* 0x001fca00078e0002 */
[----:B------:R-:W5:Y:S01]  /*1aa0*/  LDG.E R9, desc[UR24][R2.64] ;  /* 0x0000001802097981 */ /* 0x000f62000c1e1900 */
[----:B-1----:R-:W-:-:S03]  /*1ab0*/  IMAD.WIDE.U32 R6, R13, 0x4, R6 ;  /* 0x000000040d067825 */ /* 0x002fc600078e0006 */
[----:B------:R0:W5:Y:S01]  /*1ac0*/  LDG.E R23, desc[UR24][R2.64+0x4] ;  /* 0x0000041802177981 */ /* 0x000162000c1e1900 */
[----:B--2---:R-:W-:-:S03]  /*1ad0*/  IMAD.WIDE.U32 R4, R13, 0x4, R4 ;  /* 0x000000040d047825 */ /* 0x004fc600078e0004 */
[----:B------:R-:W2:Y:S04]  /*1ae0*/  LDG.E R20, desc[UR24][R6.64] ;  /* 0x0000001806147981 */ /* 0x000ea8000c1e1900 */
[----:B------:R-:W2:Y:S04]  /*1af0*/  LDG.E R22, desc[UR24][R4.64] ;  /* 0x0000001804167981 */ /* 0x000ea8000c1e1900 */
[----:B------:R-:W2:Y:S04]  /*1b00*/  LDG.E R24, desc[UR24][R6.64+0x4] ;  /* 0x0000041806187981 */ /* 0x000ea8000c1e1900 */
[----:B------:R-:W2:Y:S01]  /*1b10*/  LDG.E R25, desc[UR24][R4.64+0x4] ;  /* 0x0000041804197981 */ /* 0x000ea2000c1e1900 */
[----:B------:R-:W-:-:S02]  /*1b20*/  I2FP.F32.S32 R21, R14 ;  /* 0x0000000e00157245 */ /* 0x000fc40000201400 */
[----:B------:R-:W-:-:S03]  /*1b30*/  IADD3 R13, PT, PT, R13, 0x2, RZ ;  /* 0x000000020d0d7810 */ /* 0x000fc60007ffe0ff */
[----:B---3--:R-:W-:-:S06]  /*1b40*/  FMUL R12, R21, R12 ;  /* 0x0000000c150c7220 */ /* 0x008fcc0000400000 */
[----:B------:R-:W4:Y:S02]  /*1b50*/  F2I.TRUNC.NTZ R12, R12 ;  /* 0x0000000c000c7305 */ /* 0x000f24000020f100 */
[----:B----4-:R-:W-:Y:S02]  /*1b60*/  I2FP.F32.S32 R19, R12 ;  /* 0x0000000c00137245 */ /* 0x010fe40000201400 */
[----:B------:R-:W-:-:S03]  /*1b70*/  IADD3 R16, PT, PT, -R12, RZ, RZ ;  /* 0x000000ff0c107210 */ /* 0x000fc60007ffe1ff */
[----:B-----5:R-:W-:Y:S02]  /*1b80*/  FMUL R8, R19, R8 ;  /* 0x0000000813087220 */ /* 0x020fe40000400000 */
[----:B------:R-:W-:Y:S02]  /*1b90*/  IMAD R16, R9, R16, R14 ;  /* 0x0000001009107224 */ /* 0x000fe400078e020e */
[----:B------:R-:W0:Y:S02]  /*1ba0*/  F2I.TRUNC.NTZ R14, R8 ;  /* 0x00000008000e7305 */ /* 0x000e24000020f100 */
[C---:B--2---:R-:W-:Y:S02]  /*1bb0*/  IMAD R17, R16.reuse, R20, R17 ;  /* 0x0000001410117224 */ /* 0x044fe400078e0211 */
[----:B------:R-:W-:Y:S01]  /*1bc0*/  IMAD R15, R16, R22, R15 ;  /* 0x00000016100f7224 */ /* 0x000fe200078e020f */
[----:B0-----:R-:W-:-:S05]  /*1bd0*/  IADD3 R2, PT, PT, -R14, RZ, RZ ;  /* 0x000000ff0e027210 */ /* 0x001fca0007ffe1ff */
[----:B------:R-:W-:-:S04]  /*1be0*/  IMAD R2, R23, R2, R12 ;  /* 0x0000000217027224 */ /* 0x000fc800078e020c */
[C---:B------:R-:W-:Y:S02]  /*1bf0*/  IMAD R17, R2.reuse, R24, R17 ;  /* 0x0000001802117224 */ /* 0x040fe400078e0211 */
[----:B------:R-:W-:-:S07]  /*1c00*/  IMAD R15, R2, R25, R15 ;  /* 0x00000019020f7224 */ /* 0x000fce00078e020f */
.L_x_15:
[----:B------:R-:W-:Y:S05]  /*1c10*/  @P1 BRA `(.L_x_13) ;  /* 0x00000000004c1947 */ /* 0x000fea0003800000 */
[----:B------:R-:W0:Y:S08]  /*1c20*/  LDC.64 R2, c[0x0][0x3a8] ;  /* 0x0000ea00ff027b82 */ /* 0x000e300000000a00 */
[----:B------:R-:W1:Y:S08]  /*1c30*/  LDC.64 R4, c[0x0][0x398] ;  /* 0x0000e600ff047b82 */ /* 0x000e700000000a00 */
[----:B------:R-:W2:Y:S01]  /*1c40*/  LDC.64 R6, c[0x0][0x3c0] ;  /* 0x0000f000ff067b82 */ /* 0x000ea20000000a00 */
[----:B0-----:R-:W-:-:S07]  /*1c50*/  IMAD.WIDE.U32 R2, R13, 0x4, R2 ;  /* 0x000000040d027825 */ /* 0x001fce00078e0002 */
[----:B------:R-:W0:Y:S01]  /*1c60*/  LDC.64 R8, c[0x0][0x3b8] ;  /* 0x0000ee00ff087b82 */ /* 0x000e220000000a00 */
[----:B------:R-:W3:Y:S01]  /*1c70*/  LDG.E R3, desc[UR24][R2.64] ;  /* 0x0000001802037981 */ /* 0x000ee2000c1e1900 */
[----:B-1----:R-:W-:-:S06]  /*1c80*/  IMAD.WIDE.U32 R4, R13, 0x4, R4 ;  /* 0x000000040d047825 */ /* 0x002fcc00078e0004 */
[----:B------:R-:W4:Y:S01]  /*1c90*/  LDG.E R5, desc[UR24][R4.64] ;  /* 0x0000001804057981 */ /* 0x000f22000c1e1900 */
[----:B--2---:R-:W-:-:S06]  /*1ca0*/  IMAD.WIDE.U32 R6, R13, 0x4, R6 ;  /* 0x000000040d067825 */ /* 0x004fcc00078e0006 */
[----:B------:R-:W2:Y:S01]  /*1cb0*/  LDG.E R6, desc[UR24][R6.64] ;  /* 0x0000001806067981 */ /* 0x000ea2000c1e1900 */
[----:B0-----:R-:W-:-:S06]  /*1cc0*/  IMAD.WIDE.U32 R8, R13, 0x4, R8 ;  /* 0x000000040d087825 */ /* 0x001fcc00078e0008 */
[----:B------:R-:W5:Y:S01]  /*1cd0*/  LDG.E R8, desc[UR24][R8.64] ;  /* 0x0000001808087981 */ /* 0x000f62000c1e1900 */
[----:B------:R-:W-:-:S05]  /*1ce0*/  I2FP.F32.S32 R12, R14 ;  /* 0x0000000e000c7245 */ /* 0x000fca0000201400 */
[----:B---3--:R-:W-:-:S06]  /*1cf0*/  FMUL R12, R12, R3 ;  /* 0x000000030c0c7220 */ /* 0x008fcc0000400000 */
[----:B------:R-:W0:Y:S02]  /*1d00*/  F2I.TRUNC.NTZ R12, R12 ;  /* 0x0000000c000c7305 */ /* 0x000e24000020f100 */
[----:B0-----:R-:W-:-:S05]  /*1d10*/  IADD3 R2, PT, PT, -R12, RZ, RZ ;  /* 0x000000ff0c027210 */ /* 0x001fca0007ffe1ff */
[----:B----4-:R-:W-:-:S04]  /*1d20*/  IMAD R2, R5, R2, R14 ;  /* 0x0000000205027224 */ /* 0x010fc800078e020e */
[C---:B--2---:R-:W-:Y:S02]  /*1d30*/  IMAD R17, R2.reuse, R6, R17 ;  /* 0x0000000602117224 */ /* 0x044fe400078e0211 */
[----:B-----5:R-:W-:-:S07]  /*1d40*/  IMAD R15, R2, R8, R15 ;  /* 0x00000008020f7224 */ /* 0x020fce00078e020f */
.L_x_13:
[----:B------:R-:W1:Y:S01]  /*1d50*/  S2UR UR8, SR_CgaCtaId ;  /* 0x00000000000879c3 */ /* 0x000e620000008800 */
[----:B------:R-:W-:Y:S01]  /*1d60*/  UMOV UR7, 0x400 ;  /* 0x0000040000077882 */ /* 0x000fe20000000000 */
[----:B------:R-:W-:Y:S02]  /*1d70*/  IADD3 R17, PT, PT, R17, R10, RZ ;  /* 0x0000000a11117210 */ /* 0x000fe40007ffe0ff */
[----:B------:R-:W-:-:S04]  /*1d80*/  IADD3 R11, PT, PT, R11, UR23, RZ ;  /* 0x000000170b0b7c10 */ /* 0x000fc8000fffe0ff */
[----:B------:R-:W2:Y:S01]  /*1d90*/  LDC.64 R4, c[0x0][0x3d0] ;  /* 0x0000f400ff047b82 */ /* 0x000ea20000000a00 */
[----:B-1----:R-:W-:-:S06]  /*1da0*/  ULEA UR7, UR8, UR7, 0x18 ;  /* 0x0000000708077291 */ /* 0x002fcc000f8ec0ff */
[----:B0-----:R-:W-:Y:S01]  /*1db0*/  LEA R2, R15, UR7, 0x3 ;  /* 0x000000070f027c11 */ /* 0x001fe2000f8e18ff */
[----:B--2---:R-:W-:-:S04]  /*1dc0*/  IMAD.WIDE R4, R17, 0x8, R4 ;  /* 0x0000000811047825 */ /* 0x004fc800078e0204 */
[----:B------:R-:W0:Y:S01]  /*1dd0*/  LDCU UR7, c[0x0][0x38c] ;  /* 0x00007180ff0777ac */ /* 0x000e220008000800 */
[----:B------:R-:W1:Y:S01]  /*1de0*/  LDS.64 R2, [R2] ;  /* 0x0000000002027984 */ /* 0x000e620000000a00 */
[----:B0-----:R-:W-:-:S03]  /*1df0*/  ISETP.GE.AND P0, PT, R11, UR7, PT ;  /* 0x000000070b007c0c */ /* 0x001fc6000bf06270 */
[----:B-1----:R1:W-:Y:S10]  /*1e00*/  STG.E.64 desc[UR24][R4.64], R2 ;  /* 0x0000000204007986 */ /* 0x0023f4000c101b18 */
[----:B------:R-:W-:Y:S05]  /*1e10*/  @!P0 BRA `(.L_x_16) ;  /* 0xfffffff000448947 */ /* 0x000fea000383ffff */
[----:B------:R-:W-:Y:S05]  /*1e20*/  BRA `(.L_x_9) ;  /* 0x00000000001c7947 */ /* 0x000fea0003800000 */
.L_x_10:
[----:B------:R-:W1:Y:S01]  /*1e30*/  S2UR UR8, SR_CgaCtaId ;  /* 0x00000000000879c3 */ /* 0x000e620000008800 */
[----:B------:R-:W-:-:S07]  /*1e40*/  UMOV UR7, 0x400 ;  /* 0x0000040000077882 */ /* 0x000fce0000000000 */
[----:B------:R-:W2:Y:S01]  /*1e50*/  LDC.64 R4, c[0x0][0x3d0] ;  /* 0x0000f400ff047b82 */ /* 0x000ea20000000a00 */
[----:B-1----:R-:W-:Y:S01]  /*1e60*/  ULEA UR7, UR8, UR7, 0x18 ;  /* 0x0000000708077291 */ /* 0x002fe2000f8ec0ff */
[----:B--2---:R-:W-:-:S08]  /*1e70*/  IMAD.WIDE R10, R10, 0x8, R4 ;  /* 0x000000080a0a7825 */ /* 0x004fd000078e0204 */
[----:B0-----:R-:W0:Y:S04]  /*1e80*/  LDS.64 R2, [UR7] ;  /* 0x00000007ff027984 */ /* 0x001e280008000a00 */
[----:B0-----:R1:W-:Y:S02]  /*1e90*/  STG.E.64 desc[UR24][R10.64], R2 ;  /* 0x000000020a007986 */ /* 0x0013e4000c101b18 */
.L_x_9:
[----:B------:R-:W-:Y:S05]  /*1ea0*/  BSYNC.RECONVERGENT B0 ;  /* 0x0000000000007941 */ /* 0x000fea0003800200 */
.L_x_8:
[----:B------:R-:W2:Y:S01]  /*1eb0*/  LDCU UR7, c[0x0][0x370] ;  /* 0x00006e00ff0777ac */ /* 0x000ea20008000800 */
[----:B------:R-:W-:Y:S06]  /*1ec0*/  BAR.SYNC.DEFER_BLOCKING 0x0 ;  /* 0x0000000000007b1d */ /* 0x000fec0000010000 */
[----:B------:R-:W3:Y:S01]  /*1ed0*/  LDCU UR8, c[0x0][0x388] ;  /* 0x00007100ff0877ac */ /* 0x000ee20008000800 */
[----:B--2---:R-:W-:-:S04]  /*1ee0*/  UIADD3 UR4, UPT, UPT, UR7, UR4, URZ ;  /* 0x0000000407047290 */ /* 0x004fc8000fffe0ff */
[----:B---3--:R-:W-:-:S09]  /*1ef0*/  UISETP.GE.AND UP0, UPT, UR4, UR8, UPT ;  /* 0x000000080400728c */ /* 0x008fd2000bf06270 */
[----:B------:R-:W-:Y:S05]  /*1f00*/  BRA.U !UP0, `(.L_x_17) ;  /* 0xffffffe108747547 */ /* 0x000fea000b83ffff */
[----:B------:R-:W-:Y:S05]  /*1f10*/  EXIT ;  /* 0x000000000000794d */ /* 0x000fea0003800000 */
.L_x_18:
[----:B------:R-:W-:-:S00]  /*1f20*/  BRA `(.L_x_18) ;  /* 0xfffffffc00fc7947 */ /* 0x000fc0000383ffff */
[----:B------:R-:W-:-:S00]  /*1f30*/  NOP ;  /* 0x0000000000007918 */ /* 0x000fc00000000000 */
        /* <DEDUP_REMOVED lines=12> */
.L_x_19:


//--------------------- .nv.shared._Z16tensor_transposeiiiiPKiS0_PKfS2_S0_S0_S0_PKdPd --------------------------
	.section	.nv.shared._Z16tensor_transposeiiiiPKiS0_PKfS2_S0_S0_S0_PKdPd,"aw",@nobits
	.sectionflags	@""
	.align	8
.nv.shared._Z16tensor_transposeiiiiPKiS0_PKfS2_S0_S0_S0_PKdPd:
	.zero		48224


//--------------------- .nv.shared.reserved.0     --------------------------
	.section	.nv.shared.reserved.0,"aw",@nobits
	.weak		__nv_reservedSMEM_offset_0_alias
	.size		__nv_reservedSMEM_offset_0_alias, 0, 64
	.other		__nv_reservedSMEM_offset_0_alias,@"STO_CUDA_RESERVED_SHARED STV_DEFAULT"
__nv_reservedSMEM_offset_0_alias:
	.zero		0
	.zero		64


//--------------------- .nv.constant0._Z16tensor_transposeiiiiPKiS0_PKfS2_S0_S0_S0_PKdPd --------------------------
	.section	.nv.constant0._Z16tensor_transposeiiiiPKiS0_PKfS2_S0_S0_S0_PKdPd,"a",@progbits
	.sectionflags	@""
	.align	4
.nv.constant0._Z16tensor_transposeiiiiPKiS0_PKfS2_S0_S0_S0_PKdPd:
	.zero		984


//--------------------- SYMBOLS --------------------------

	.type		.nv.reservedSmem.offset0,@object
	.size		.nv.reservedSmem.offset0,0x4
	.type		.nv.reservedSmem.cap,@object
	.size		.nv.reservedSmem.cap,0x4
